//
// Generated by NVIDIA NVVM Compiler
//
// Compiler Build ID: CL-36424714
// Cuda compilation tools, release 13.0, V13.0.88
// Based on NVVM 20.0.0
//

.version 9.0
.target sm_100
.address_size 64

	// .globl	_Z17fwd_attn_chunk64xILi64ELi64ELi16ELi4ELi4EEviiiPfS0_S0_S0_
// _ZZ17fwd_attn_chunk64xILi64ELi64ELi16ELi4ELi4EEviiiPfS0_S0_S0_E2As has been demoted
// _ZZ17fwd_attn_chunk64xILi64ELi64ELi16ELi4ELi4EEviiiPfS0_S0_S0_E3GAs has been demoted
// _ZZ17fwd_attn_chunk64xILi64ELi64ELi16ELi4ELi4EEviiiPfS0_S0_S0_E2Bs has been demoted
// _ZZ17fwd_attn_chunk64xILi64ELi64ELi16ELi4ELi4EEviiiPfS0_S0_S0_E3GBs has been demoted
// _ZZ15bwd_dv_chunk64xILi64ELi64ELi16ELi4ELi4EEviiiPfS0_S0_S0_S0_S0_E2As has been demoted
// _ZZ15bwd_dv_chunk64xILi64ELi64ELi16ELi4ELi4EEviiiPfS0_S0_S0_S0_S0_E2Gs has been demoted
// _ZZ15bwd_dv_chunk64xILi64ELi64ELi16ELi4ELi4EEviiiPfS0_S0_S0_S0_S0_E2Bs has been demoted
// _ZZ15bwd_dq_chunk64xILi64ELi64ELi16ELi4ELi4EEviiiPfS0_S0_S0_S0_S0_E2As has been demoted
// _ZZ15bwd_dq_chunk64xILi64ELi64ELi16ELi4ELi4EEviiiPfS0_S0_S0_S0_S0_E2Gs has been demoted
// _ZZ15bwd_dq_chunk64xILi64ELi64ELi16ELi4ELi4EEviiiPfS0_S0_S0_S0_S0_E2Bs has been demoted

.visible .entry _Z17fwd_attn_chunk64xILi64ELi64ELi16ELi4ELi4EEviiiPfS0_S0_S0_(
	.param .u32 _Z17fwd_attn_chunk64xILi64ELi64ELi16ELi4ELi4EEviiiPfS0_S0_S0__param_0,
	.param .u32 _Z17fwd_attn_chunk64xILi64ELi64ELi16ELi4ELi4EEviiiPfS0_S0_S0__param_1,
	.param .u32 _Z17fwd_attn_chunk64xILi64ELi64ELi16ELi4ELi4EEviiiPfS0_S0_S0__param_2,
	.param .u64 .ptr .align 1 _Z17fwd_attn_chunk64xILi64ELi64ELi16ELi4ELi4EEviiiPfS0_S0_S0__param_3,
	.param .u64 .ptr .align 1 _Z17fwd_attn_chunk64xILi64ELi64ELi16ELi4ELi4EEviiiPfS0_S0_S0__param_4,
	.param .u64 .ptr .align 1 _Z17fwd_attn_chunk64xILi64ELi64ELi16ELi4ELi4EEviiiPfS0_S0_S0__param_5,
	.param .u64 .ptr .align 1 _Z17fwd_attn_chunk64xILi64ELi64ELi16ELi4ELi4EEviiiPfS0_S0_S0__param_6
)
.maxntid 256
{
	.reg .pred 	%p<20>;
	.reg .b32 	%r<108>;
	.reg .b32 	%f<419>;
	.reg .b64 	%rd<58>;
	// demoted variable
	.shared .align 4 .b8 _ZZ17fwd_attn_chunk64xILi64ELi64ELi16ELi4ELi4EEviiiPfS0_S0_S0_E2As[4096];
	// demoted variable
	.shared .align 4 .b8 _ZZ17fwd_attn_chunk64xILi64ELi64ELi16ELi4ELi4EEviiiPfS0_S0_S0_E3GAs[4096];
	// demoted variable
	.shared .align 4 .b8 _ZZ17fwd_attn_chunk64xILi64ELi64ELi16ELi4ELi4EEviiiPfS0_S0_S0_E2Bs[4096];
	// demoted variable
	.shared .align 4 .b8 _ZZ17fwd_attn_chunk64xILi64ELi64ELi16ELi4ELi4EEviiiPfS0_S0_S0_E3GBs[4096];
	ld.param.u32 	%r11, [_Z17fwd_attn_chunk64xILi64ELi64ELi16ELi4ELi4EEviiiPfS0_S0_S0__param_0];
	ld.param.u32 	%r9, [_Z17fwd_attn_chunk64xILi64ELi64ELi16ELi4ELi4EEviiiPfS0_S0_S0__param_1];
	ld.param.u32 	%r10, [_Z17fwd_attn_chunk64xILi64ELi64ELi16ELi4ELi4EEviiiPfS0_S0_S0__param_2];
	ld.param.u64 	%rd14, [_Z17fwd_attn_chunk64xILi64ELi64ELi16ELi4ELi4EEviiiPfS0_S0_S0__param_3];
	ld.param.u64 	%rd15, [_Z17fwd_attn_chunk64xILi64ELi64ELi16ELi4ELi4EEviiiPfS0_S0_S0__param_4];
	ld.param.u64 	%rd16, [_Z17fwd_attn_chunk64xILi64ELi64ELi16ELi4ELi4EEviiiPfS0_S0_S0__param_5];
	cvta.to.global.u64 	%rd17, %rd14;
	cvta.to.global.u64 	%rd18, %rd15;
	cvta.to.global.u64 	%rd19, %rd16;
	mov.u32 	%r12, %ctaid.x;
	mov.u32 	%r13, %ctaid.y;
	mov.u32 	%r14, %ctaid.z;
	mul.lo.s32 	%r15, %r11, %r12;
	mul.lo.s32 	%r16, %r10, %r15;
	shl.b32 	%r17, %r13, 6;
	mul.lo.s32 	%r18, %r10, %r17;
	add.s32 	%r19, %r16, %r18;
	mul.wide.u32 	%rd20, %r19, 4;
	add.s64 	%rd54, %rd17, %rd20;
	mul.lo.s32 	%r20, %r9, %r12;
	mul.lo.s32 	%r21, %r20, %r10;
	shl.b32 	%r22, %r14, 6;
	mul.lo.s32 	%r23, %r10, %r22;
	add.s32 	%r24, %r21, %r23;
	mul.wide.u32 	%rd21, %r24, 4;
	add.s64 	%rd55, %rd18, %rd21;
	mad.lo.s32 	%r25, %r11, %r17, %r22;
	mad.lo.s32 	%r1, %r15, %r9, %r25;
	cvt.u64.u32 	%rd22, %r16;
	cvt.u64.u32 	%rd23, %r18;
	add.s64 	%rd24, %rd22, %rd23;
	shl.b64 	%rd25, %rd24, 2;
	add.s64 	%rd56, %rd19, %rd25;
	cvt.u64.u32 	%rd26, %r21;
	cvt.u64.u32 	%rd27, %r23;
	add.s64 	%rd28, %rd26, %rd27;
	shl.b64 	%rd29, %rd28, 2;
	add.s64 	%rd57, %rd19, %rd29;
	setp.eq.s32 	%p1, %r10, 0;
	mov.f32 	%f371, 0f00000000;
	mov.f32 	%f372, %f371;
	mov.f32 	%f373, %f371;
	mov.f32 	%f374, %f371;
	mov.f32 	%f375, %f371;
	mov.f32 	%f376, %f371;
	mov.f32 	%f377, %f371;
	mov.f32 	%f378, %f371;
	mov.f32 	%f379, %f371;
	mov.f32 	%f380, %f371;
	mov.f32 	%f381, %f371;
	mov.f32 	%f382, %f371;
	mov.f32 	%f383, %f371;
	mov.f32 	%f384, %f371;
	mov.f32 	%f385, %f371;
	mov.f32 	%f386, %f371;
	@%p1 bra 	$L__BB0_37;
	mov.b32 	%r105, 0;
	mov.f32 	%f371, 0f00000000;
$L__BB0_2:
	ld.param.u32 	%r103, [_Z17fwd_attn_chunk64xILi64ELi64ELi16ELi4ELi4EEviiiPfS0_S0_S0__param_2];
	mov.u32 	%r28, %tid.x;
	shl.b32 	%r29, %r28, 4;
	and.b32  	%r30, %r29, 240;
	mov.u32 	%r31, _ZZ17fwd_attn_chunk64xILi64ELi64ELi16ELi4ELi4EEviiiPfS0_S0_S0_E3GBs;
	add.s32 	%r32, %r30, %r31;
	add.s32 	%r106, %r32, 8;
	shr.u32 	%r33, %r28, 2;
	shl.b32 	%r34, %r28, 2;
	and.b32  	%r35, %r34, 12;
	mad.lo.s32 	%r36, %r33, %r103, %r35;
	mul.wide.u32 	%rd30, %r36, 4;
	add.s64 	%rd31, %rd54, %rd30;
	ld.global.v4.f32 	{%f116, %f117, %f118, %f119}, [%rd31];
	shl.b32 	%r37, %r28, 10;
	or.b32  	%r38, %r37, %r28;
	and.b32  	%r39, %r38, 3324;
	mov.u32 	%r40, _ZZ17fwd_attn_chunk64xILi64ELi64ELi16ELi4ELi4EEviiiPfS0_S0_S0_E2As;
	add.s32 	%r41, %r40, %r39;
	st.shared.f32 	[%r41], %f116;
	st.shared.f32 	[%r41+256], %f117;
	st.shared.f32 	[%r41+512], %f118;
	st.shared.f32 	[%r41+768], %f119;
	add.s64 	%rd32, %rd55, %rd30;
	ld.global.v4.f32 	{%f120, %f121, %f122, %f123}, [%rd32];
	mov.u32 	%r42, _ZZ17fwd_attn_chunk64xILi64ELi64ELi16ELi4ELi4EEviiiPfS0_S0_S0_E2Bs;
	add.s32 	%r43, %r42, %r39;
	st.shared.f32 	[%r43], %f120;
	st.shared.f32 	[%r43+256], %f121;
	st.shared.f32 	[%r43+512], %f122;
	st.shared.f32 	[%r43+768], %f123;
	add.s64 	%rd33, %rd56, %rd30;
	ld.global.v4.f32 	{%f124, %f125, %f126, %f127}, [%rd33];
	mov.u32 	%r44, _ZZ17fwd_attn_chunk64xILi64ELi64ELi16ELi4ELi4EEviiiPfS0_S0_S0_E3GAs;
	add.s32 	%r45, %r44, %r39;
	st.shared.f32 	[%r45], %f124;
	st.shared.f32 	[%r45+256], %f125;
	st.shared.f32 	[%r45+512], %f126;
	st.shared.f32 	[%r45+768], %f127;
	add.s64 	%rd34, %rd57, %rd30;
	ld.global.v4.f32 	{%f128, %f129, %f130, %f131}, [%rd34];
	add.s32 	%r46, %r31, %r39;
	st.shared.f32 	[%r46], %f128;
	st.shared.f32 	[%r46+256], %f129;
	st.shared.f32 	[%r46+512], %f130;
	st.shared.f32 	[%r46+768], %f131;
	bar.sync 	0;
	mov.b32 	%r107, 8;
$L__BB0_3:
	mov.u32 	%r47, %tid.x;
	and.b32  	%r48, %r47, 240;
	mov.u32 	%r49, _ZZ17fwd_attn_chunk64xILi64ELi64ELi16ELi4ELi4EEviiiPfS0_S0_S0_E2As;
	add.s32 	%r50, %r49, %r48;
	add.s32 	%r51, %r50, %r107;
	ld.shared.f32 	%f33, [%r51+-8];
	ld.shared.f32 	%f34, [%r51+-4];
	ld.shared.f32 	%f35, [%r51];
	ld.shared.f32 	%f36, [%r51+4];
	shl.b32 	%r52, %r47, 4;
	and.b32  	%r53, %r52, 240;
	mov.u32 	%r54, _ZZ17fwd_attn_chunk64xILi64ELi64ELi16ELi4ELi4EEviiiPfS0_S0_S0_E2Bs;
	add.s32 	%r55, %r54, %r53;
	add.s32 	%r56, %r55, %r107;
	ld.shared.f32 	%f37, [%r56+-8];
	ld.shared.f32 	%f38, [%r56+-4];
	ld.shared.f32 	%f39, [%r56];
	ld.shared.f32 	%f40, [%r56+4];
	mov.u32 	%r57, _ZZ17fwd_attn_chunk64xILi64ELi64ELi16ELi4ELi4EEviiiPfS0_S0_S0_E3GAs;
	add.s32 	%r58, %r57, %r48;
	add.s32 	%r59, %r58, %r107;
	ld.shared.f32 	%f41, [%r59+-8];
	ld.shared.f32 	%f42, [%r59+-4];
	ld.shared.f32 	%f43, [%r59];
	ld.shared.f32 	%f44, [%r59+4];
	ld.shared.f32 	%f45, [%r106+-8];
	ld.shared.f32 	%f46, [%r106+-4];
	ld.shared.f32 	%f47, [%r106];
	ld.shared.f32 	%f48, [%r106+4];
	setp.gtu.f32 	%p2, %f41, %f45;
	mov.f32 	%f387, 0f00000000;
	@%p2 bra 	$L__BB0_5;
	sub.f32 	%f133, %f41, %f45;
	fma.rn.f32 	%f134, %f133, 0f3BBB989D, 0f3F000000;
	cvt.sat.f32.f32 	%f135, %f134;
	mov.f32 	%f136, 0f4B400001;
	mov.f32 	%f137, 0f437C0000;
	fma.rm.f32 	%f138, %f135, %f137, %f136;
	add.f32 	%f139, %f138, 0fCB40007F;
	neg.f32 	%f140, %f139;
	fma.rn.f32 	%f141, %f133, 0f3FB8AA3B, %f140;
	fma.rn.f32 	%f142, %f133, 0f32A57060, %f141;
	mov.b32 	%r60, %f138;
	shl.b32 	%r61, %r60, 23;
	mov.b32 	%f143, %r61;
	ex2.approx.ftz.f32 	%f144, %f142;
	mul.f32 	%f387, %f144, %f143;
$L__BB0_5:
	mul.f32 	%f146, %f33, %f37;
	fma.rn.f32 	%f386, %f146, %f387, %f386;
	setp.gtu.f32 	%p3, %f41, %f46;
	mov.f32 	%f388, 0f00000000;
	@%p3 bra 	$L__BB0_7;
	sub.f32 	%f147, %f41, %f46;
	fma.rn.f32 	%f148, %f147, 0f3BBB989D, 0f3F000000;
	cvt.sat.f32.f32 	%f149, %f148;
	mov.f32 	%f150, 0f4B400001;
	mov.f32 	%f151, 0f437C0000;
	fma.rm.f32 	%f152, %f149, %f151, %f150;
	add.f32 	%f153, %f152, 0fCB40007F;
	neg.f32 	%f154, %f153;
	fma.rn.f32 	%f155, %f147, 0f3FB8AA3B, %f154;
	fma.rn.f32 	%f156, %f147, 0f32A57060, %f155;
	mov.b32 	%r62, %f152;
	shl.b32 	%r63, %r62, 23;
	mov.b32 	%f157, %r63;
	ex2.approx.ftz.f32 	%f158, %f156;
	mul.f32 	%f388, %f158, %f157;
$L__BB0_7:
	mul.f32 	%f160, %f33, %f38;
	fma.rn.f32 	%f385, %f160, %f388, %f385;
	setp.gtu.f32 	%p4, %f41, %f47;
	mov.f32 	%f389, 0f00000000;
	@%p4 bra 	$L__BB0_9;
	sub.f32 	%f161, %f41, %f47;
	fma.rn.f32 	%f162, %f161, 0f3BBB989D, 0f3F000000;
	cvt.sat.f32.f32 	%f163, %f162;
	mov.f32 	%f164, 0f4B400001;
	mov.f32 	%f165, 0f437C0000;
	fma.rm.f32 	%f166, %f163, %f165, %f164;
	add.f32 	%f167, %f166, 0fCB40007F;
	neg.f32 	%f168, %f167;
	fma.rn.f32 	%f169, %f161, 0f3FB8AA3B, %f168;
	fma.rn.f32 	%f170, %f161, 0f32A57060, %f169;
	mov.b32 	%r64, %f166;
	shl.b32 	%r65, %r64, 23;
	mov.b32 	%f171, %r65;
	ex2.approx.ftz.f32 	%f172, %f170;
	mul.f32 	%f389, %f172, %f171;
$L__BB0_9:
	mul.f32 	%f174, %f33, %f39;
	fma.rn.f32 	%f384, %f174, %f389, %f384;
	setp.gtu.f32 	%p5, %f41, %f48;
	mov.f32 	%f390, 0f00000000;
	@%p5 bra 	$L__BB0_11;
	sub.f32 	%f175, %f41, %f48;
	fma.rn.f32 	%f176, %f175, 0f3BBB989D, 0f3F000000;
	cvt.sat.f32.f32 	%f177, %f176;
	mov.f32 	%f178, 0f4B400001;
	mov.f32 	%f179, 0f437C0000;
	fma.rm.f32 	%f180, %f177, %f179, %f178;
	add.f32 	%f181, %f180, 0fCB40007F;
	neg.f32 	%f182, %f181;
	fma.rn.f32 	%f183, %f175, 0f3FB8AA3B, %f182;
	fma.rn.f32 	%f184, %f175, 0f32A57060, %f183;
	mov.b32 	%r66, %f180;
	shl.b32 	%r67, %r66, 23;
	mov.b32 	%f185, %r67;
	ex2.approx.ftz.f32 	%f186, %f184;
	mul.f32 	%f390, %f186, %f185;
$L__BB0_11:
	mul.f32 	%f188, %f33, %f40;
	fma.rn.f32 	%f383, %f188, %f390, %f383;
	setp.gtu.f32 	%p6, %f42, %f45;
	mov.f32 	%f391, 0f00000000;
	@%p6 bra 	$L__BB0_13;
	sub.f32 	%f189, %f42, %f45;
	fma.rn.f32 	%f190, %f189, 0f3BBB989D, 0f3F000000;
	cvt.sat.f32.f32 	%f191, %f190;
	mov.f32 	%f192, 0f4B400001;
	mov.f32 	%f193, 0f437C0000;
	fma.rm.f32 	%f194, %f191, %f193, %f192;
	add.f32 	%f195, %f194, 0fCB40007F;
	neg.f32 	%f196, %f195;
	fma.rn.f32 	%f197, %f189, 0f3FB8AA3B, %f196;
	fma.rn.f32 	%f198, %f189, 0f32A57060, %f197;
	mov.b32 	%r68, %f194;
	shl.b32 	%r69, %r68, 23;
	mov.b32 	%f199, %r69;
	ex2.approx.ftz.f32 	%f200, %f198;
	mul.f32 	%f391, %f200, %f199;
$L__BB0_13:
	mul.f32 	%f202, %f34, %f37;
	fma.rn.f32 	%f382, %f202, %f391, %f382;
	setp.gtu.f32 	%p7, %f42, %f46;
	mov.f32 	%f392, 0f00000000;
	@%p7 bra 	$L__BB0_15;
	sub.f32 	%f203, %f42, %f46;
	fma.rn.f32 	%f204, %f203, 0f3BBB989D, 0f3F000000;
	cvt.sat.f32.f32 	%f205, %f204;
	mov.f32 	%f206, 0f4B400001;
	mov.f32 	%f207, 0f437C0000;
	fma.rm.f32 	%f208, %f205, %f207, %f206;
	add.f32 	%f209, %f208, 0fCB40007F;
	neg.f32 	%f210, %f209;
	fma.rn.f32 	%f211, %f203, 0f3FB8AA3B, %f210;
	fma.rn.f32 	%f212, %f203, 0f32A57060, %f211;
	mov.b32 	%r70, %f208;
	shl.b32 	%r71, %r70, 23;
	mov.b32 	%f213, %r71;
	ex2.approx.ftz.f32 	%f214, %f212;
	mul.f32 	%f392, %f214, %f213;
$L__BB0_15:
	mul.f32 	%f216, %f34, %f38;
	fma.rn.f32 	%f381, %f216, %f392, %f381;
	setp.gtu.f32 	%p8, %f42, %f47;
	mov.f32 	%f393, 0f00000000;
	@%p8 bra 	$L__BB0_17;
	sub.f32 	%f217, %f42, %f47;
	fma.rn.f32 	%f218, %f217, 0f3BBB989D, 0f3F000000;
	cvt.sat.f32.f32 	%f219, %f218;
	mov.f32 	%f220, 0f4B400001;
	mov.f32 	%f221, 0f437C0000;
	fma.rm.f32 	%f222, %f219, %f221, %f220;
	add.f32 	%f223, %f222, 0fCB40007F;
	neg.f32 	%f224, %f223;
	fma.rn.f32 	%f225, %f217, 0f3FB8AA3B, %f224;
	fma.rn.f32 	%f226, %f217, 0f32A57060, %f225;
	mov.b32 	%r72, %f222;
	shl.b32 	%r73, %r72, 23;
	mov.b32 	%f227, %r73;
	ex2.approx.ftz.f32 	%f228, %f226;
	mul.f32 	%f393, %f228, %f227;
$L__BB0_17:
	mul.f32 	%f230, %f34, %f39;
	fma.rn.f32 	%f380, %f230, %f393, %f380;
	setp.gtu.f32 	%p9, %f42, %f48;
	mov.f32 	%f394, 0f00000000;
	@%p9 bra 	$L__BB0_19;
	sub.f32 	%f231, %f42, %f48;
	fma.rn.f32 	%f232, %f231, 0f3BBB989D, 0f3F000000;
	cvt.sat.f32.f32 	%f233, %f232;
	mov.f32 	%f234, 0f4B400001;
	mov.f32 	%f235, 0f437C0000;
	fma.rm.f32 	%f236, %f233, %f235, %f234;
	add.f32 	%f237, %f236, 0fCB40007F;
	neg.f32 	%f238, %f237;
	fma.rn.f32 	%f239, %f231, 0f3FB8AA3B, %f238;
	fma.rn.f32 	%f240, %f231, 0f32A57060, %f239;
	mov.b32 	%r74, %f236;
	shl.b32 	%r75, %r74, 23;
	mov.b32 	%f241, %r75;
	ex2.approx.ftz.f32 	%f242, %f240;
	mul.f32 	%f394, %f242, %f241;
$L__BB0_19:
	mul.f32 	%f244, %f34, %f40;
	fma.rn.f32 	%f379, %f244, %f394, %f379;
	setp.gtu.f32 	%p10, %f43, %f45;
	mov.f32 	%f395, 0f00000000;
	@%p10 bra 	$L__BB0_21;
	sub.f32 	%f245, %f43, %f45;
	fma.rn.f32 	%f246, %f245, 0f3BBB989D, 0f3F000000;
	cvt.sat.f32.f32 	%f247, %f246;
	mov.f32 	%f248, 0f4B400001;
	mov.f32 	%f249, 0f437C0000;
	fma.rm.f32 	%f250, %f247, %f249, %f248;
	add.f32 	%f251, %f250, 0fCB40007F;
	neg.f32 	%f252, %f251;
	fma.rn.f32 	%f253, %f245, 0f3FB8AA3B, %f252;
	fma.rn.f32 	%f254, %f245, 0f32A57060, %f253;
	mov.b32 	%r76, %f250;
	shl.b32 	%r77, %r76, 23;
	mov.b32 	%f255, %r77;
	ex2.approx.ftz.f32 	%f256, %f254;
	mul.f32 	%f395, %f256, %f255;
$L__BB0_21:
	mul.f32 	%f258, %f35, %f37;
	fma.rn.f32 	%f378, %f258, %f395, %f378;
	setp.gtu.f32 	%p11, %f43, %f46;
	mov.f32 	%f396, 0f00000000;
	@%p11 bra 	$L__BB0_23;
	sub.f32 	%f259, %f43, %f46;
	fma.rn.f32 	%f260, %f259, 0f3BBB989D, 0f3F000000;
	cvt.sat.f32.f32 	%f261, %f260;
	mov.f32 	%f262, 0f4B400001;
	mov.f32 	%f263, 0f437C0000;
	fma.rm.f32 	%f264, %f261, %f263, %f262;
	add.f32 	%f265, %f264, 0fCB40007F;
	neg.f32 	%f266, %f265;
	fma.rn.f32 	%f267, %f259, 0f3FB8AA3B, %f266;
	fma.rn.f32 	%f268, %f259, 0f32A57060, %f267;
	mov.b32 	%r78, %f264;
	shl.b32 	%r79, %r78, 23;
	mov.b32 	%f269, %r79;
	ex2.approx.ftz.f32 	%f270, %f268;
	mul.f32 	%f396, %f270, %f269;
$L__BB0_23:
	mul.f32 	%f272, %f35, %f38;
	fma.rn.f32 	%f377, %f272, %f396, %f377;
	setp.gtu.f32 	%p12, %f43, %f47;
	mov.f32 	%f397, 0f00000000;
	@%p12 bra 	$L__BB0_25;
	sub.f32 	%f273, %f43, %f47;
	fma.rn.f32 	%f274, %f273, 0f3BBB989D, 0f3F000000;
	cvt.sat.f32.f32 	%f275, %f274;
	mov.f32 	%f276, 0f4B400001;
	mov.f32 	%f277, 0f437C0000;
	fma.rm.f32 	%f278, %f275, %f277, %f276;
	add.f32 	%f279, %f278, 0fCB40007F;
	neg.f32 	%f280, %f279;
	fma.rn.f32 	%f281, %f273, 0f3FB8AA3B, %f280;
	fma.rn.f32 	%f282, %f273, 0f32A57060, %f281;
	mov.b32 	%r80, %f278;
	shl.b32 	%r81, %r80, 23;
	mov.b32 	%f283, %r81;
	ex2.approx.ftz.f32 	%f284, %f282;
	mul.f32 	%f397, %f284, %f283;
$L__BB0_25:
	mul.f32 	%f286, %f35, %f39;
	fma.rn.f32 	%f376, %f286, %f397, %f376;
	setp.gtu.f32 	%p13, %f43, %f48;
	mov.f32 	%f398, 0f00000000;
	@%p13 bra 	$L__BB0_27;
	sub.f32 	%f287, %f43, %f48;
	fma.rn.f32 	%f288, %f287, 0f3BBB989D, 0f3F000000;
	cvt.sat.f32.f32 	%f289, %f288;
	mov.f32 	%f290, 0f4B400001;
	mov.f32 	%f291, 0f437C0000;
	fma.rm.f32 	%f292, %f289, %f291, %f290;
	add.f32 	%f293, %f292, 0fCB40007F;
	neg.f32 	%f294, %f293;
	fma.rn.f32 	%f295, %f287, 0f3FB8AA3B, %f294;
	fma.rn.f32 	%f296, %f287, 0f32A57060, %f295;
	mov.b32 	%r82, %f292;
	shl.b32 	%r83, %r82, 23;
	mov.b32 	%f297, %r83;
	ex2.approx.ftz.f32 	%f298, %f296;
	mul.f32 	%f398, %f298, %f297;
$L__BB0_27:
	mul.f32 	%f300, %f35, %f40;
	fma.rn.f32 	%f375, %f300, %f398, %f375;
	setp.gtu.f32 	%p14, %f44, %f45;
	mov.f32 	%f399, 0f00000000;
	@%p14 bra 	$L__BB0_29;
	sub.f32 	%f301, %f44, %f45;
	fma.rn.f32 	%f302, %f301, 0f3BBB989D, 0f3F000000;
	cvt.sat.f32.f32 	%f303, %f302;
	mov.f32 	%f304, 0f4B400001;
	mov.f32 	%f305, 0f437C0000;
	fma.rm.f32 	%f306, %f303, %f305, %f304;
	add.f32 	%f307, %f306, 0fCB40007F;
	neg.f32 	%f308, %f307;
	fma.rn.f32 	%f309, %f301, 0f3FB8AA3B, %f308;
	fma.rn.f32 	%f310, %f301, 0f32A57060, %f309;
	mov.b32 	%r84, %f306;
	shl.b32 	%r85, %r84, 23;
	mov.b32 	%f311, %r85;
	ex2.approx.ftz.f32 	%f312, %f310;
	mul.f32 	%f399, %f312, %f311;
$L__BB0_29:
	mul.f32 	%f314, %f36, %f37;
	fma.rn.f32 	%f374, %f314, %f399, %f374;
	setp.gtu.f32 	%p15, %f44, %f46;
	mov.f32 	%f400, 0f00000000;
	@%p15 bra 	$L__BB0_31;
	sub.f32 	%f315, %f44, %f46;
	fma.rn.f32 	%f316, %f315, 0f3BBB989D, 0f3F000000;
	cvt.sat.f32.f32 	%f317, %f316;
	mov.f32 	%f318, 0f4B400001;
	mov.f32 	%f319, 0f437C0000;
	fma.rm.f32 	%f320, %f317, %f319, %f318;
	add.f32 	%f321, %f320, 0fCB40007F;
	neg.f32 	%f322, %f321;
	fma.rn.f32 	%f323, %f315, 0f3FB8AA3B, %f322;
	fma.rn.f32 	%f324, %f315, 0f32A57060, %f323;
	mov.b32 	%r86, %f320;
	shl.b32 	%r87, %r86, 23;
	mov.b32 	%f325, %r87;
	ex2.approx.ftz.f32 	%f326, %f324;
	mul.f32 	%f400, %f326, %f325;
$L__BB0_31:
	mul.f32 	%f328, %f36, %f38;
	fma.rn.f32 	%f373, %f328, %f400, %f373;
	setp.gtu.f32 	%p16, %f44, %f47;
	mov.f32 	%f401, 0f00000000;
	@%p16 bra 	$L__BB0_33;
	sub.f32 	%f329, %f44, %f47;
	fma.rn.f32 	%f330, %f329, 0f3BBB989D, 0f3F000000;
	cvt.sat.f32.f32 	%f331, %f330;
	mov.f32 	%f332, 0f4B400001;
	mov.f32 	%f333, 0f437C0000;
	fma.rm.f32 	%f334, %f331, %f333, %f332;
	add.f32 	%f335, %f334, 0fCB40007F;
	neg.f32 	%f336, %f335;
	fma.rn.f32 	%f337, %f329, 0f3FB8AA3B, %f336;
	fma.rn.f32 	%f338, %f329, 0f32A57060, %f337;
	mov.b32 	%r88, %f334;
	shl.b32 	%r89, %r88, 23;
	mov.b32 	%f339, %r89;
	ex2.approx.ftz.f32 	%f340, %f338;
	mul.f32 	%f401, %f340, %f339;
$L__BB0_33:
	mul.f32 	%f342, %f36, %f39;
	fma.rn.f32 	%f372, %f342, %f401, %f372;
	mul.f32 	%f94, %f36, %f40;
	setp.gtu.f32 	%p17, %f44, %f48;
	mov.f32 	%f402, 0f00000000;
	@%p17 bra 	$L__BB0_35;
	sub.f32 	%f343, %f44, %f48;
	fma.rn.f32 	%f344, %f343, 0f3BBB989D, 0f3F000000;
	cvt.sat.f32.f32 	%f345, %f344;
	mov.f32 	%f346, 0f4B400001;
	mov.f32 	%f347, 0f437C0000;
	fma.rm.f32 	%f348, %f345, %f347, %f346;
	add.f32 	%f349, %f348, 0fCB40007F;
	neg.f32 	%f350, %f349;
	fma.rn.f32 	%f351, %f343, 0f3FB8AA3B, %f350;
	fma.rn.f32 	%f352, %f343, 0f32A57060, %f351;
	mov.b32 	%r90, %f348;
	shl.b32 	%r91, %r90, 23;
	mov.b32 	%f353, %r91;
	ex2.approx.ftz.f32 	%f354, %f352;
	mul.f32 	%f402, %f354, %f353;
$L__BB0_35:
	fma.rn.f32 	%f371, %f94, %f402, %f371;
	add.s32 	%r107, %r107, 256;
	add.s32 	%r106, %r106, 256;
	setp.ne.s32 	%p18, %r107, 4104;
	@%p18 bra 	$L__BB0_3;
	ld.param.u32 	%r104, [_Z17fwd_attn_chunk64xILi64ELi64ELi16ELi4ELi4EEviiiPfS0_S0_S0__param_2];
	bar.sync 	0;
	add.s64 	%rd54, %rd54, 64;
	add.s64 	%rd55, %rd55, 64;
	add.s64 	%rd56, %rd56, 64;
	add.s64 	%rd57, %rd57, 64;
	add.s32 	%r105, %r105, 16;
	setp.lt.u32 	%p19, %r105, %r104;
	@%p19 bra 	$L__BB0_2;
$L__BB0_37:
	ld.param.u64 	%rd53, [_Z17fwd_attn_chunk64xILi64ELi64ELi16ELi4ELi4EEviiiPfS0_S0_S0__param_6];
	ld.param.u32 	%r102, [_Z17fwd_attn_chunk64xILi64ELi64ELi16ELi4ELi4EEviiiPfS0_S0_S0__param_1];
	mov.u32 	%r92, %tid.x;
	shl.b32 	%r93, %r92, 2;
	and.b32  	%r94, %r93, 60;
	shr.u32 	%r95, %r92, 4;
	cvt.u64.u32 	%rd35, %r1;
	cvta.to.global.u64 	%rd36, %rd53;
	mul.lo.s32 	%r96, %r95, %r102;
	shl.b32 	%r97, %r96, 2;
	add.s32 	%r98, %r97, %r94;
	cvt.u64.u32 	%rd37, %r98;
	add.s64 	%rd38, %rd37, %rd35;
	shl.b64 	%rd39, %rd38, 2;
	add.s64 	%rd40, %rd36, %rd39;
	st.global.v4.f32 	[%rd40], {%f386, %f385, %f384, %f383};
	add.s32 	%r99, %r98, %r102;
	cvt.u64.u32 	%rd41, %r99;
	add.s64 	%rd42, %rd41, %rd35;
	shl.b64 	%rd43, %rd42, 2;
	add.s64 	%rd44, %rd36, %rd43;
	st.global.v4.f32 	[%rd44], {%f382, %f381, %f380, %f379};
	add.s32 	%r100, %r99, %r102;
	cvt.u64.u32 	%rd45, %r100;
	add.s64 	%rd46, %rd45, %rd35;
	shl.b64 	%rd47, %rd46, 2;
	add.s64 	%rd48, %rd36, %rd47;
	st.global.v4.f32 	[%rd48], {%f378, %f377, %f376, %f375};
	add.s32 	%r101, %r100, %r102;
	cvt.u64.u32 	%rd49, %r101;
	add.s64 	%rd50, %rd49, %rd35;
	shl.b64 	%rd51, %rd50, 2;
	add.s64 	%rd52, %rd36, %rd51;
	st.global.v4.f32 	[%rd52], {%f374, %f373, %f372, %f371};
	bar.sync 	0;
	ret;

}
	// .globl	_Z15bwd_dv_chunk64xILi64ELi64ELi16ELi4ELi4EEviiiPfS0_S0_S0_S0_S0_
.visible .entry _Z15bwd_dv_chunk64xILi64ELi64ELi16ELi4ELi4EEviiiPfS0_S0_S0_S0_S0_(
	.param .u32 _Z15bwd_dv_chunk64xILi64ELi64ELi16ELi4ELi4EEviiiPfS0_S0_S0_S0_S0__param_0,
	.param .u32 _Z15bwd_dv_chunk64xILi64ELi64ELi16ELi4ELi4EEviiiPfS0_S0_S0_S0_S0__param_1,
	.param .u32 _Z15bwd_dv_chunk64xILi64ELi64ELi16ELi4ELi4EEviiiPfS0_S0_S0_S0_S0__param_2,
	.param .u64 .ptr .align 1 _Z15bwd_dv_chunk64xILi64ELi64ELi16ELi4ELi4EEviiiPfS0_S0_S0_S0_S0__param_3,
	.param .u64 .ptr .align 1 _Z15bwd_dv_chunk64xILi64ELi64ELi16ELi4ELi4EEviiiPfS0_S0_S0_S0_S0__param_4,
	.param .u64 .ptr .align 1 _Z15bwd_dv_chunk64xILi64ELi64ELi16ELi4ELi4EEviiiPfS0_S0_S0_S0_S0__param_5,
	.param .u64 .ptr .align 1 _Z15bwd_dv_chunk64xILi64ELi64ELi16ELi4ELi4EEviiiPfS0_S0_S0_S0_S0__param_6,
	.param .u64 .ptr .align 1 _Z15bwd_dv_chunk64xILi64ELi64ELi16ELi4ELi4EEviiiPfS0_S0_S0_S0_S0__param_7,
	.param .u64 .ptr .align 1 _Z15bwd_dv_chunk64xILi64ELi64ELi16ELi4ELi4EEviiiPfS0_S0_S0_S0_S0__param_8
)
.maxntid 256
{
	.reg .pred 	%p<20>;
	.reg .b16 	%rs<5>;
	.reg .b32 	%r<105>;
	.reg .b32 	%f<587>;
	.reg .b64 	%rd<83>;
	// demoted variable
	.shared .align 4 .b8 _ZZ15bwd_dv_chunk64xILi64ELi64ELi16ELi4ELi4EEviiiPfS0_S0_S0_S0_S0_E2As[4096];
	// demoted variable
	.shared .align 4 .b8 _ZZ15bwd_dv_chunk64xILi64ELi64ELi16ELi4ELi4EEviiiPfS0_S0_S0_S0_S0_E2Gs[4096];
	// demoted variable
	.shared .align 4 .b8 _ZZ15bwd_dv_chunk64xILi64ELi64ELi16ELi4ELi4EEviiiPfS0_S0_S0_S0_S0_E2Bs[4096];
	ld.param.u32 	%r8, [_Z15bwd_dv_chunk64xILi64ELi64ELi16ELi4ELi4EEviiiPfS0_S0_S0_S0_S0__param_0];
	ld.param.u32 	%r9, [_Z15bwd_dv_chunk64xILi64ELi64ELi16ELi4ELi4EEviiiPfS0_S0_S0_S0_S0__param_1];
	ld.param.u32 	%r10, [_Z15bwd_dv_chunk64xILi64ELi64ELi16ELi4ELi4EEviiiPfS0_S0_S0_S0_S0__param_2];
	ld.param.u64 	%rd18, [_Z15bwd_dv_chunk64xILi64ELi64ELi16ELi4ELi4EEviiiPfS0_S0_S0_S0_S0__param_3];
	ld.param.u64 	%rd19, [_Z15bwd_dv_chunk64xILi64ELi64ELi16ELi4ELi4EEviiiPfS0_S0_S0_S0_S0__param_4];
	ld.param.u64 	%rd20, [_Z15bwd_dv_chunk64xILi64ELi64ELi16ELi4ELi4EEviiiPfS0_S0_S0_S0_S0__param_5];
	ld.param.u64 	%rd21, [_Z15bwd_dv_chunk64xILi64ELi64ELi16ELi4ELi4EEviiiPfS0_S0_S0_S0_S0__param_7];
	cvta.to.global.u64 	%rd22, %rd18;
	cvta.to.global.u64 	%rd23, %rd19;
	cvta.to.global.u64 	%rd24, %rd20;
	mov.u32 	%r11, %ctaid.x;
	mov.u32 	%r12, %ctaid.y;
	mov.u32 	%r13, %ctaid.z;
	mov.u32 	%r14, %tid.x;
	shr.u32 	%r15, %r14, 4;
	mul.lo.s32 	%r16, %r8, %r11;
	shl.b32 	%r17, %r12, 6;
	mad.lo.s32 	%r18, %r10, %r16, %r17;
	mul.wide.u32 	%rd25, %r18, 4;
	add.s64 	%rd80, %rd22, %rd25;
	mul.lo.s32 	%r19, %r9, %r11;
	shl.b32 	%r20, %r13, 6;
	mad.lo.s32 	%r21, %r19, %r10, %r20;
	mul.wide.u32 	%rd26, %r21, 4;
	add.s64 	%rd81, %rd23, %rd26;
	mul.lo.s32 	%r22, %r16, %r9;
	mul.lo.s32 	%r23, %r9, %r17;
	add.s32 	%r24, %r23, %r20;
	add.s32 	%r25, %r24, %r22;
	cvt.u64.u32 	%rd27, %r25;
	cvt.u64.u32 	%rd28, %r22;
	cvt.u64.u32 	%rd29, %r23;
	cvt.u64.u32 	%rd30, %r20;
	add.s64 	%rd31, %rd28, %rd30;
	shl.b64 	%rd32, %rd31, 2;
	add.s64 	%rd82, %rd24, %rd32;
	add.s64 	%rd33, %rd31, %rd29;
	shl.b32 	%r26, %r14, 2;
	and.b32  	%r27, %r26, 60;
	cvta.to.global.u64 	%rd4, %rd21;
	mul.lo.s32 	%r28, %r15, %r9;
	shl.b32 	%r29, %r28, 2;
	add.s32 	%r30, %r29, %r27;
	cvt.u64.u32 	%rd34, %r30;
	add.s64 	%rd35, %rd33, %rd34;
	shl.b64 	%rd36, %rd35, 2;
	add.s64 	%rd37, %rd24, %rd36;
	ld.global.v4.f32 	{%f1, %f2, %f3, %f4}, [%rd37];
	add.s64 	%rd5, %rd34, %rd27;
	shl.b64 	%rd38, %rd5, 2;
	add.s64 	%rd6, %rd4, %rd38;
	add.s32 	%r31, %r30, %r9;
	cvt.u64.u32 	%rd39, %r31;
	add.s64 	%rd40, %rd33, %rd39;
	shl.b64 	%rd41, %rd40, 2;
	add.s64 	%rd42, %rd24, %rd41;
	ld.global.v4.f32 	{%f5, %f6, %f7, %f8}, [%rd42];
	add.s64 	%rd7, %rd39, %rd27;
	add.s32 	%r32, %r31, %r9;
	cvt.u64.u32 	%rd43, %r32;
	add.s64 	%rd44, %rd33, %rd43;
	shl.b64 	%rd45, %rd44, 2;
	add.s64 	%rd46, %rd24, %rd45;
	ld.global.v4.f32 	{%f9, %f10, %f11, %f12}, [%rd46];
	add.s64 	%rd8, %rd43, %rd27;
	add.s32 	%r33, %r32, %r9;
	cvt.u64.u32 	%rd47, %r33;
	add.s64 	%rd48, %rd33, %rd47;
	shl.b64 	%rd49, %rd48, 2;
	add.s64 	%rd50, %rd24, %rd49;
	ld.global.v4.f32 	{%f13, %f14, %f15, %f16}, [%rd50];
	add.s64 	%rd9, %rd47, %rd27;
	setp.eq.s32 	%p1, %r10, 0;
	mov.f32 	%f507, 0f00000000;
	mov.f32 	%f508, %f507;
	mov.f32 	%f509, %f507;
	mov.f32 	%f510, %f507;
	mov.f32 	%f511, %f507;
	mov.f32 	%f512, %f507;
	mov.f32 	%f513, %f507;
	mov.f32 	%f514, %f507;
	mov.f32 	%f515, %f507;
	mov.f32 	%f516, %f507;
	mov.f32 	%f517, %f507;
	mov.f32 	%f518, %f507;
	mov.f32 	%f519, %f507;
	mov.f32 	%f520, %f507;
	mov.f32 	%f521, %f507;
	mov.f32 	%f522, %f507;
	mov.f32 	%f523, %f507;
	mov.f32 	%f524, %f507;
	mov.f32 	%f525, %f507;
	mov.f32 	%f526, %f507;
	mov.f32 	%f527, %f507;
	mov.f32 	%f528, %f507;
	mov.f32 	%f529, %f507;
	mov.f32 	%f530, %f507;
	mov.f32 	%f531, %f507;
	mov.f32 	%f532, %f507;
	mov.f32 	%f533, %f507;
	mov.f32 	%f534, %f507;
	mov.f32 	%f535, %f507;
	mov.f32 	%f536, %f507;
	mov.f32 	%f537, %f507;
	mov.f32 	%f538, %f507;
	@%p1 bra 	$L__BB1_37;
	ld.global.v4.f32 	{%f32, %f31, %f30, %f29}, [%rd6];
	shl.b64 	%rd51, %rd7, 2;
	add.s64 	%rd52, %rd4, %rd51;
	ld.global.v4.f32 	{%f28, %f27, %f26, %f25}, [%rd52];
	shl.b64 	%rd53, %rd8, 2;
	add.s64 	%rd54, %rd4, %rd53;
	ld.global.v4.f32 	{%f24, %f23, %f22, %f21}, [%rd54];
	shl.b64 	%rd55, %rd9, 2;
	add.s64 	%rd56, %rd4, %rd55;
	ld.global.v4.f32 	{%f20, %f19, %f18, %f17}, [%rd56];
	mov.b32 	%r102, 0;
	mov.f32 	%f507, 0f00000000;
$L__BB1_2:
	ld.param.u32 	%r99, [_Z15bwd_dv_chunk64xILi64ELi64ELi16ELi4ELi4EEviiiPfS0_S0_S0_S0_S0__param_1];
	ld.param.u32 	%r97, [_Z15bwd_dv_chunk64xILi64ELi64ELi16ELi4ELi4EEviiiPfS0_S0_S0_S0_S0__param_0];
	mov.u32 	%r36, %tid.x;
	cvt.u16.u32 	%rs1, %r36;
	and.b16  	%rs2, %rs1, 15;
	mul.wide.u16 	%r37, %rs2, 16;
	mov.u32 	%r38, _ZZ15bwd_dv_chunk64xILi64ELi64ELi16ELi4ELi4EEviiiPfS0_S0_S0_S0_S0_E2Gs;
	add.s32 	%r39, %r37, %r38;
	add.s32 	%r103, %r39, 8;
	shr.u32 	%r40, %r36, 4;
	shl.b32 	%r41, %r36, 2;
	and.b32  	%r42, %r41, 60;
	mad.lo.s32 	%r43, %r40, %r99, %r42;
	mad.lo.s32 	%r44, %r40, %r97, %r42;
	mul.wide.u32 	%rd57, %r44, 4;
	add.s64 	%rd58, %rd80, %rd57;
	ld.global.v4.f32 	{%f208, %f209, %f210, %f211}, [%rd58];
	shl.b32 	%r45, %r36, 4;
	and.b32  	%r46, %r45, 240;
	shl.b32 	%r47, %r40, 8;
	or.b32  	%r48, %r47, %r46;
	mov.u32 	%r49, _ZZ15bwd_dv_chunk64xILi64ELi64ELi16ELi4ELi4EEviiiPfS0_S0_S0_S0_S0_E2As;
	add.s32 	%r50, %r49, %r48;
	st.shared.v4.f32 	[%r50], {%f208, %f209, %f210, %f211};
	mul.wide.u32 	%rd59, %r43, 4;
	add.s64 	%rd60, %rd81, %rd59;
	ld.global.v4.f32 	{%f212, %f213, %f214, %f215}, [%rd60];
	mov.u32 	%r51, _ZZ15bwd_dv_chunk64xILi64ELi64ELi16ELi4ELi4EEviiiPfS0_S0_S0_S0_S0_E2Bs;
	add.s32 	%r52, %r51, %r48;
	st.shared.v4.f32 	[%r52], {%f212, %f213, %f214, %f215};
	add.s64 	%rd61, %rd82, %rd59;
	ld.global.v4.f32 	{%f216, %f217, %f218, %f219}, [%rd61];
	add.s32 	%r53, %r38, %r48;
	st.shared.v4.f32 	[%r53], {%f216, %f217, %f218, %f219};
	bar.sync 	0;
	mov.b32 	%r104, 8;
$L__BB1_3:
	mov.u32 	%r54, %tid.x;
	and.b32  	%r55, %r54, 240;
	mov.u32 	%r56, _ZZ15bwd_dv_chunk64xILi64ELi64ELi16ELi4ELi4EEviiiPfS0_S0_S0_S0_S0_E2As;
	add.s32 	%r57, %r56, %r55;
	add.s32 	%r58, %r57, %r104;
	ld.shared.f32 	%f97, [%r58+-8];
	ld.shared.f32 	%f98, [%r58+-4];
	ld.shared.f32 	%f99, [%r58];
	ld.shared.f32 	%f100, [%r58+4];
	cvt.u16.u32 	%rs3, %r54;
	and.b16  	%rs4, %rs3, 15;
	mul.wide.u16 	%r59, %rs4, 16;
	mov.u32 	%r60, _ZZ15bwd_dv_chunk64xILi64ELi64ELi16ELi4ELi4EEviiiPfS0_S0_S0_S0_S0_E2Bs;
	add.s32 	%r61, %r60, %r59;
	add.s32 	%r62, %r61, %r104;
	ld.shared.f32 	%f101, [%r62+-8];
	ld.shared.f32 	%f102, [%r62+-4];
	ld.shared.f32 	%f103, [%r62];
	ld.shared.f32 	%f104, [%r62+4];
	ld.shared.f32 	%f105, [%r103+-8];
	ld.shared.f32 	%f106, [%r103+-4];
	ld.shared.f32 	%f107, [%r103];
	ld.shared.f32 	%f108, [%r103+4];
	setp.gtu.f32 	%p2, %f105, %f1;
	mov.f32 	%f539, 0f00000000;
	@%p2 bra 	$L__BB1_5;
	sub.f32 	%f221, %f105, %f1;
	fma.rn.f32 	%f222, %f221, 0f3BBB989D, 0f3F000000;
	cvt.sat.f32.f32 	%f223, %f222;
	mov.f32 	%f224, 0f4B400001;
	mov.f32 	%f225, 0f437C0000;
	fma.rm.f32 	%f226, %f223, %f225, %f224;
	add.f32 	%f227, %f226, 0fCB40007F;
	neg.f32 	%f228, %f227;
	fma.rn.f32 	%f229, %f221, 0f3FB8AA3B, %f228;
	fma.rn.f32 	%f230, %f221, 0f32A57060, %f229;
	mov.b32 	%r63, %f226;
	shl.b32 	%r64, %r63, 23;
	mov.b32 	%f231, %r64;
	ex2.approx.ftz.f32 	%f232, %f230;
	mul.f32 	%f539, %f232, %f231;
$L__BB1_5:
	mul.f32 	%f234, %f97, %f101;
	mul.f32 	%f235, %f234, %f539;
	add.f32 	%f538, %f538, %f235;
	mul.f32 	%f236, %f235, %f32;
	sub.f32 	%f522, %f522, %f236;
	setp.gtu.f32 	%p3, %f106, %f2;
	mov.f32 	%f540, 0f00000000;
	@%p3 bra 	$L__BB1_7;
	sub.f32 	%f237, %f106, %f2;
	fma.rn.f32 	%f238, %f237, 0f3BBB989D, 0f3F000000;
	cvt.sat.f32.f32 	%f239, %f238;
	mov.f32 	%f240, 0f4B400001;
	mov.f32 	%f241, 0f437C0000;
	fma.rm.f32 	%f242, %f239, %f241, %f240;
	add.f32 	%f243, %f242, 0fCB40007F;
	neg.f32 	%f244, %f243;
	fma.rn.f32 	%f245, %f237, 0f3FB8AA3B, %f244;
	fma.rn.f32 	%f246, %f237, 0f32A57060, %f245;
	mov.b32 	%r65, %f242;
	shl.b32 	%r66, %r65, 23;
	mov.b32 	%f247, %r66;
	ex2.approx.ftz.f32 	%f248, %f246;
	mul.f32 	%f540, %f248, %f247;
$L__BB1_7:
	mul.f32 	%f250, %f97, %f102;
	mul.f32 	%f251, %f250, %f540;
	add.f32 	%f537, %f537, %f251;
	mul.f32 	%f252, %f251, %f31;
	sub.f32 	%f521, %f521, %f252;
	setp.gtu.f32 	%p4, %f107, %f3;
	mov.f32 	%f541, 0f00000000;
	@%p4 bra 	$L__BB1_9;
	sub.f32 	%f253, %f107, %f3;
	fma.rn.f32 	%f254, %f253, 0f3BBB989D, 0f3F000000;
	cvt.sat.f32.f32 	%f255, %f254;
	mov.f32 	%f256, 0f4B400001;
	mov.f32 	%f257, 0f437C0000;
	fma.rm.f32 	%f258, %f255, %f257, %f256;
	add.f32 	%f259, %f258, 0fCB40007F;
	neg.f32 	%f260, %f259;
	fma.rn.f32 	%f261, %f253, 0f3FB8AA3B, %f260;
	fma.rn.f32 	%f262, %f253, 0f32A57060, %f261;
	mov.b32 	%r67, %f258;
	shl.b32 	%r68, %r67, 23;
	mov.b32 	%f263, %r68;
	ex2.approx.ftz.f32 	%f264, %f262;
	mul.f32 	%f541, %f264, %f263;
$L__BB1_9:
	mul.f32 	%f266, %f97, %f103;
	mul.f32 	%f267, %f266, %f541;
	add.f32 	%f536, %f536, %f267;
	mul.f32 	%f268, %f267, %f30;
	sub.f32 	%f520, %f520, %f268;
	setp.gtu.f32 	%p5, %f108, %f4;
	mov.f32 	%f542, 0f00000000;
	@%p5 bra 	$L__BB1_11;
	sub.f32 	%f269, %f108, %f4;
	fma.rn.f32 	%f270, %f269, 0f3BBB989D, 0f3F000000;
	cvt.sat.f32.f32 	%f271, %f270;
	mov.f32 	%f272, 0f4B400001;
	mov.f32 	%f273, 0f437C0000;
	fma.rm.f32 	%f274, %f271, %f273, %f272;
	add.f32 	%f275, %f274, 0fCB40007F;
	neg.f32 	%f276, %f275;
	fma.rn.f32 	%f277, %f269, 0f3FB8AA3B, %f276;
	fma.rn.f32 	%f278, %f269, 0f32A57060, %f277;
	mov.b32 	%r69, %f274;
	shl.b32 	%r70, %r69, 23;
	mov.b32 	%f279, %r70;
	ex2.approx.ftz.f32 	%f280, %f278;
	mul.f32 	%f542, %f280, %f279;
$L__BB1_11:
	mul.f32 	%f282, %f97, %f104;
	mul.f32 	%f283, %f282, %f542;
	add.f32 	%f535, %f535, %f283;
	mul.f32 	%f284, %f283, %f29;
	sub.f32 	%f519, %f519, %f284;
	setp.gtu.f32 	%p6, %f105, %f5;
	mov.f32 	%f543, 0f00000000;
	@%p6 bra 	$L__BB1_13;
	sub.f32 	%f285, %f105, %f5;
	fma.rn.f32 	%f286, %f285, 0f3BBB989D, 0f3F000000;
	cvt.sat.f32.f32 	%f287, %f286;
	mov.f32 	%f288, 0f4B400001;
	mov.f32 	%f289, 0f437C0000;
	fma.rm.f32 	%f290, %f287, %f289, %f288;
	add.f32 	%f291, %f290, 0fCB40007F;
	neg.f32 	%f292, %f291;
	fma.rn.f32 	%f293, %f285, 0f3FB8AA3B, %f292;
	fma.rn.f32 	%f294, %f285, 0f32A57060, %f293;
	mov.b32 	%r71, %f290;
	shl.b32 	%r72, %r71, 23;
	mov.b32 	%f295, %r72;
	ex2.approx.ftz.f32 	%f296, %f294;
	mul.f32 	%f543, %f296, %f295;
$L__BB1_13:
	mul.f32 	%f298, %f98, %f101;
	mul.f32 	%f299, %f298, %f543;
	add.f32 	%f534, %f534, %f299;
	mul.f32 	%f300, %f299, %f28;
	sub.f32 	%f518, %f518, %f300;
	setp.gtu.f32 	%p7, %f106, %f6;
	mov.f32 	%f544, 0f00000000;
	@%p7 bra 	$L__BB1_15;
	sub.f32 	%f301, %f106, %f6;
	fma.rn.f32 	%f302, %f301, 0f3BBB989D, 0f3F000000;
	cvt.sat.f32.f32 	%f303, %f302;
	mov.f32 	%f304, 0f4B400001;
	mov.f32 	%f305, 0f437C0000;
	fma.rm.f32 	%f306, %f303, %f305, %f304;
	add.f32 	%f307, %f306, 0fCB40007F;
	neg.f32 	%f308, %f307;
	fma.rn.f32 	%f309, %f301, 0f3FB8AA3B, %f308;
	fma.rn.f32 	%f310, %f301, 0f32A57060, %f309;
	mov.b32 	%r73, %f306;
	shl.b32 	%r74, %r73, 23;
	mov.b32 	%f311, %r74;
	ex2.approx.ftz.f32 	%f312, %f310;
	mul.f32 	%f544, %f312, %f311;
$L__BB1_15:
	mul.f32 	%f314, %f98, %f102;
	mul.f32 	%f315, %f314, %f544;
	add.f32 	%f533, %f533, %f315;
	mul.f32 	%f316, %f315, %f27;
	sub.f32 	%f517, %f517, %f316;
	setp.gtu.f32 	%p8, %f107, %f7;
	mov.f32 	%f545, 0f00000000;
	@%p8 bra 	$L__BB1_17;
	sub.f32 	%f317, %f107, %f7;
	fma.rn.f32 	%f318, %f317, 0f3BBB989D, 0f3F000000;
	cvt.sat.f32.f32 	%f319, %f318;
	mov.f32 	%f320, 0f4B400001;
	mov.f32 	%f321, 0f437C0000;
	fma.rm.f32 	%f322, %f319, %f321, %f320;
	add.f32 	%f323, %f322, 0fCB40007F;
	neg.f32 	%f324, %f323;
	fma.rn.f32 	%f325, %f317, 0f3FB8AA3B, %f324;
	fma.rn.f32 	%f326, %f317, 0f32A57060, %f325;
	mov.b32 	%r75, %f322;
	shl.b32 	%r76, %r75, 23;
	mov.b32 	%f327, %r76;
	ex2.approx.ftz.f32 	%f328, %f326;
	mul.f32 	%f545, %f328, %f327;
$L__BB1_17:
	mul.f32 	%f330, %f98, %f103;
	mul.f32 	%f331, %f330, %f545;
	add.f32 	%f532, %f532, %f331;
	mul.f32 	%f332, %f331, %f26;
	sub.f32 	%f516, %f516, %f332;
	setp.gtu.f32 	%p9, %f108, %f8;
	mov.f32 	%f546, 0f00000000;
	@%p9 bra 	$L__BB1_19;
	sub.f32 	%f333, %f108, %f8;
	fma.rn.f32 	%f334, %f333, 0f3BBB989D, 0f3F000000;
	cvt.sat.f32.f32 	%f335, %f334;
	mov.f32 	%f336, 0f4B400001;
	mov.f32 	%f337, 0f437C0000;
	fma.rm.f32 	%f338, %f335, %f337, %f336;
	add.f32 	%f339, %f338, 0fCB40007F;
	neg.f32 	%f340, %f339;
	fma.rn.f32 	%f341, %f333, 0f3FB8AA3B, %f340;
	fma.rn.f32 	%f342, %f333, 0f32A57060, %f341;
	mov.b32 	%r77, %f338;
	shl.b32 	%r78, %r77, 23;
	mov.b32 	%f343, %r78;
	ex2.approx.ftz.f32 	%f344, %f342;
	mul.f32 	%f546, %f344, %f343;
$L__BB1_19:
	mul.f32 	%f346, %f98, %f104;
	mul.f32 	%f347, %f346, %f546;
	add.f32 	%f531, %f531, %f347;
	mul.f32 	%f348, %f347, %f25;
	sub.f32 	%f515, %f515, %f348;
	setp.gtu.f32 	%p10, %f105, %f9;
	mov.f32 	%f547, 0f00000000;
	@%p10 bra 	$L__BB1_21;
	sub.f32 	%f349, %f105, %f9;
	fma.rn.f32 	%f350, %f349, 0f3BBB989D, 0f3F000000;
	cvt.sat.f32.f32 	%f351, %f350;
	mov.f32 	%f352, 0f4B400001;
	mov.f32 	%f353, 0f437C0000;
	fma.rm.f32 	%f354, %f351, %f353, %f352;
	add.f32 	%f355, %f354, 0fCB40007F;
	neg.f32 	%f356, %f355;
	fma.rn.f32 	%f357, %f349, 0f3FB8AA3B, %f356;
	fma.rn.f32 	%f358, %f349, 0f32A57060, %f357;
	mov.b32 	%r79, %f354;
	shl.b32 	%r80, %r79, 23;
	mov.b32 	%f359, %r80;
	ex2.approx.ftz.f32 	%f360, %f358;
	mul.f32 	%f547, %f360, %f359;
$L__BB1_21:
	mul.f32 	%f362, %f99, %f101;
	mul.f32 	%f363, %f362, %f547;
	add.f32 	%f530, %f530, %f363;
	mul.f32 	%f364, %f363, %f24;
	sub.f32 	%f514, %f514, %f364;
	setp.gtu.f32 	%p11, %f106, %f10;
	mov.f32 	%f548, 0f00000000;
	@%p11 bra 	$L__BB1_23;
	sub.f32 	%f365, %f106, %f10;
	fma.rn.f32 	%f366, %f365, 0f3BBB989D, 0f3F000000;
	cvt.sat.f32.f32 	%f367, %f366;
	mov.f32 	%f368, 0f4B400001;
	mov.f32 	%f369, 0f437C0000;
	fma.rm.f32 	%f370, %f367, %f369, %f368;
	add.f32 	%f371, %f370, 0fCB40007F;
	neg.f32 	%f372, %f371;
	fma.rn.f32 	%f373, %f365, 0f3FB8AA3B, %f372;
	fma.rn.f32 	%f374, %f365, 0f32A57060, %f373;
	mov.b32 	%r81, %f370;
	shl.b32 	%r82, %r81, 23;
	mov.b32 	%f375, %r82;
	ex2.approx.ftz.f32 	%f376, %f374;
	mul.f32 	%f548, %f376, %f375;
$L__BB1_23:
	mul.f32 	%f378, %f99, %f102;
	mul.f32 	%f379, %f378, %f548;
	add.f32 	%f529, %f529, %f379;
	mul.f32 	%f380, %f379, %f23;
	sub.f32 	%f513, %f513, %f380;
	setp.gtu.f32 	%p12, %f107, %f11;
	mov.f32 	%f549, 0f00000000;
	@%p12 bra 	$L__BB1_25;
	sub.f32 	%f381, %f107, %f11;
	fma.rn.f32 	%f382, %f381, 0f3BBB989D, 0f3F000000;
	cvt.sat.f32.f32 	%f383, %f382;
	mov.f32 	%f384, 0f4B400001;
	mov.f32 	%f385, 0f437C0000;
	fma.rm.f32 	%f386, %f383, %f385, %f384;
	add.f32 	%f387, %f386, 0fCB40007F;
	neg.f32 	%f388, %f387;
	fma.rn.f32 	%f389, %f381, 0f3FB8AA3B, %f388;
	fma.rn.f32 	%f390, %f381, 0f32A57060, %f389;
	mov.b32 	%r83, %f386;
	shl.b32 	%r84, %r83, 23;
	mov.b32 	%f391, %r84;
	ex2.approx.ftz.f32 	%f392, %f390;
	mul.f32 	%f549, %f392, %f391;
$L__BB1_25:
	mul.f32 	%f394, %f99, %f103;
	mul.f32 	%f395, %f394, %f549;
	add.f32 	%f528, %f528, %f395;
	mul.f32 	%f396, %f395, %f22;
	sub.f32 	%f512, %f512, %f396;
	setp.gtu.f32 	%p13, %f108, %f12;
	mov.f32 	%f550, 0f00000000;
	@%p13 bra 	$L__BB1_27;
	sub.f32 	%f397, %f108, %f12;
	fma.rn.f32 	%f398, %f397, 0f3BBB989D, 0f3F000000;
	cvt.sat.f32.f32 	%f399, %f398;
	mov.f32 	%f400, 0f4B400001;
	mov.f32 	%f401, 0f437C0000;
	fma.rm.f32 	%f402, %f399, %f401, %f400;
	add.f32 	%f403, %f402, 0fCB40007F;
	neg.f32 	%f404, %f403;
	fma.rn.f32 	%f405, %f397, 0f3FB8AA3B, %f404;
	fma.rn.f32 	%f406, %f397, 0f32A57060, %f405;
	mov.b32 	%r85, %f402;
	shl.b32 	%r86, %r85, 23;
	mov.b32 	%f407, %r86;
	ex2.approx.ftz.f32 	%f408, %f406;
	mul.f32 	%f550, %f408, %f407;
$L__BB1_27:
	mul.f32 	%f410, %f99, %f104;
	mul.f32 	%f411, %f410, %f550;
	add.f32 	%f527, %f527, %f411;
	mul.f32 	%f412, %f411, %f21;
	sub.f32 	%f511, %f511, %f412;
	setp.gtu.f32 	%p14, %f105, %f13;
	mov.f32 	%f551, 0f00000000;
	@%p14 bra 	$L__BB1_29;
	sub.f32 	%f413, %f105, %f13;
	fma.rn.f32 	%f414, %f413, 0f3BBB989D, 0f3F000000;
	cvt.sat.f32.f32 	%f415, %f414;
	mov.f32 	%f416, 0f4B400001;
	mov.f32 	%f417, 0f437C0000;
	fma.rm.f32 	%f418, %f415, %f417, %f416;
	add.f32 	%f419, %f418, 0fCB40007F;
	neg.f32 	%f420, %f419;
	fma.rn.f32 	%f421, %f413, 0f3FB8AA3B, %f420;
	fma.rn.f32 	%f422, %f413, 0f32A57060, %f421;
	mov.b32 	%r87, %f418;
	shl.b32 	%r88, %r87, 23;
	mov.b32 	%f423, %r88;
	ex2.approx.ftz.f32 	%f424, %f422;
	mul.f32 	%f551, %f424, %f423;
$L__BB1_29:
	mul.f32 	%f426, %f100, %f101;
	mul.f32 	%f427, %f426, %f551;
	add.f32 	%f526, %f526, %f427;
	mul.f32 	%f428, %f427, %f20;
	sub.f32 	%f510, %f510, %f428;
	setp.gtu.f32 	%p15, %f106, %f14;
	mov.f32 	%f552, 0f00000000;
	@%p15 bra 	$L__BB1_31;
	sub.f32 	%f429, %f106, %f14;
	fma.rn.f32 	%f430, %f429, 0f3BBB989D, 0f3F000000;
	cvt.sat.f32.f32 	%f431, %f430;
	mov.f32 	%f432, 0f4B400001;
	mov.f32 	%f433, 0f437C0000;
	fma.rm.f32 	%f434, %f431, %f433, %f432;
	add.f32 	%f435, %f434, 0fCB40007F;
	neg.f32 	%f436, %f435;
	fma.rn.f32 	%f437, %f429, 0f3FB8AA3B, %f436;
	fma.rn.f32 	%f438, %f429, 0f32A57060, %f437;
	mov.b32 	%r89, %f434;
	shl.b32 	%r90, %r89, 23;
	mov.b32 	%f439, %r90;
	ex2.approx.ftz.f32 	%f440, %f438;
	mul.f32 	%f552, %f440, %f439;
$L__BB1_31:
	mul.f32 	%f442, %f100, %f102;
	mul.f32 	%f443, %f442, %f552;
	add.f32 	%f525, %f525, %f443;
	mul.f32 	%f444, %f443, %f19;
	sub.f32 	%f509, %f509, %f444;
	setp.gtu.f32 	%p16, %f107, %f15;
	mov.f32 	%f553, 0f00000000;
	@%p16 bra 	$L__BB1_33;
	sub.f32 	%f445, %f107, %f15;
	fma.rn.f32 	%f446, %f445, 0f3BBB989D, 0f3F000000;
	cvt.sat.f32.f32 	%f447, %f446;
	mov.f32 	%f448, 0f4B400001;
	mov.f32 	%f449, 0f437C0000;
	fma.rm.f32 	%f450, %f447, %f449, %f448;
	add.f32 	%f451, %f450, 0fCB40007F;
	neg.f32 	%f452, %f451;
	fma.rn.f32 	%f453, %f445, 0f3FB8AA3B, %f452;
	fma.rn.f32 	%f454, %f445, 0f32A57060, %f453;
	mov.b32 	%r91, %f450;
	shl.b32 	%r92, %r91, 23;
	mov.b32 	%f455, %r92;
	ex2.approx.ftz.f32 	%f456, %f454;
	mul.f32 	%f553, %f456, %f455;
$L__BB1_33:
	mul.f32 	%f458, %f100, %f103;
	mul.f32 	%f459, %f458, %f553;
	add.f32 	%f524, %f524, %f459;
	mul.f32 	%f460, %f459, %f18;
	sub.f32 	%f508, %f508, %f460;
	mul.f32 	%f169, %f100, %f104;
	setp.gtu.f32 	%p17, %f108, %f16;
	mov.f32 	%f554, 0f00000000;
	@%p17 bra 	$L__BB1_35;
	sub.f32 	%f461, %f108, %f16;
	fma.rn.f32 	%f462, %f461, 0f3BBB989D, 0f3F000000;
	cvt.sat.f32.f32 	%f463, %f462;
	mov.f32 	%f464, 0f4B400001;
	mov.f32 	%f465, 0f437C0000;
	fma.rm.f32 	%f466, %f463, %f465, %f464;
	add.f32 	%f467, %f466, 0fCB40007F;
	neg.f32 	%f468, %f467;
	fma.rn.f32 	%f469, %f461, 0f3FB8AA3B, %f468;
	fma.rn.f32 	%f470, %f461, 0f32A57060, %f469;
	mov.b32 	%r93, %f466;
	shl.b32 	%r94, %r93, 23;
	mov.b32 	%f471, %r94;
	ex2.approx.ftz.f32 	%f472, %f470;
	mul.f32 	%f554, %f472, %f471;
$L__BB1_35:
	mul.f32 	%f473, %f169, %f554;
	add.f32 	%f523, %f523, %f473;
	mul.f32 	%f474, %f473, %f17;
	sub.f32 	%f507, %f507, %f474;
	add.s32 	%r104, %r104, 256;
	add.s32 	%r103, %r103, 256;
	setp.ne.s32 	%p18, %r104, 4104;
	@%p18 bra 	$L__BB1_3;
	ld.param.u32 	%r101, [_Z15bwd_dv_chunk64xILi64ELi64ELi16ELi4ELi4EEviiiPfS0_S0_S0_S0_S0__param_2];
	ld.param.u32 	%r100, [_Z15bwd_dv_chunk64xILi64ELi64ELi16ELi4ELi4EEviiiPfS0_S0_S0_S0_S0__param_1];
	ld.param.u32 	%r98, [_Z15bwd_dv_chunk64xILi64ELi64ELi16ELi4ELi4EEviiiPfS0_S0_S0_S0_S0__param_0];
	shl.b32 	%r95, %r100, 4;
	shl.b32 	%r96, %r98, 4;
	bar.sync 	0;
	mul.wide.s32 	%rd62, %r96, 4;
	add.s64 	%rd80, %rd80, %rd62;
	mul.wide.s32 	%rd63, %r95, 4;
	add.s64 	%rd82, %rd82, %rd63;
	add.s64 	%rd81, %rd81, %rd63;
	add.s32 	%r102, %r102, 16;
	setp.lt.u32 	%p19, %r102, %r101;
	@%p19 bra 	$L__BB1_2;
$L__BB1_37:
	ld.param.u64 	%rd79, [_Z15bwd_dv_chunk64xILi64ELi64ELi16ELi4ELi4EEviiiPfS0_S0_S0_S0_S0__param_8];
	ld.param.u64 	%rd78, [_Z15bwd_dv_chunk64xILi64ELi64ELi16ELi4ELi4EEviiiPfS0_S0_S0_S0_S0__param_6];
	cvta.to.global.u64 	%rd64, %rd79;
	cvta.to.global.u64 	%rd65, %rd78;
	add.s64 	%rd67, %rd64, %rd38;
	st.global.v4.f32 	[%rd67], {%f522, %f521, %f520, %f519};
	add.s64 	%rd68, %rd65, %rd38;
	st.global.v4.f32 	[%rd68], {%f538, %f537, %f536, %f535};
	shl.b64 	%rd69, %rd7, 2;
	add.s64 	%rd70, %rd64, %rd69;
	st.global.v4.f32 	[%rd70], {%f518, %f517, %f516, %f515};
	add.s64 	%rd71, %rd65, %rd69;
	st.global.v4.f32 	[%rd71], {%f534, %f533, %f532, %f531};
	shl.b64 	%rd72, %rd8, 2;
	add.s64 	%rd73, %rd64, %rd72;
	st.global.v4.f32 	[%rd73], {%f514, %f513, %f512, %f511};
	add.s64 	%rd74, %rd65, %rd72;
	st.global.v4.f32 	[%rd74], {%f530, %f529, %f528, %f527};
	shl.b64 	%rd75, %rd9, 2;
	add.s64 	%rd76, %rd64, %rd75;
	st.global.v4.f32 	[%rd76], {%f510, %f509, %f508, %f507};
	add.s64 	%rd77, %rd65, %rd75;
	st.global.v4.f32 	[%rd77], {%f526, %f525, %f524, %f523};
	ret;

}
	// .globl	_Z15bwd_dq_chunk64xILi64ELi64ELi16ELi4ELi4EEviiiPfS0_S0_S0_S0_S0_
.visible .entry _Z15bwd_dq_chunk64xILi64ELi64ELi16ELi4ELi4EEviiiPfS0_S0_S0_S0_S0_(
	.param .u32 _Z15bwd_dq_chunk64xILi64ELi64ELi16ELi4ELi4EEviiiPfS0_S0_S0_S0_S0__param_0,
	.param .u32 _Z15bwd_dq_chunk64xILi64ELi64ELi16ELi4ELi4EEviiiPfS0_S0_S0_S0_S0__param_1,
	.param .u32 _Z15bwd_dq_chunk64xILi64ELi64ELi16ELi4ELi4EEviiiPfS0_S0_S0_S0_S0__param_2,
	.param .u64 .ptr .align 1 _Z15bwd_dq_chunk64xILi64ELi64ELi16ELi4ELi4EEviiiPfS0_S0_S0_S0_S0__param_3,
	.param .u64 .ptr .align 1 _Z15bwd_dq_chunk64xILi64ELi64ELi16ELi4ELi4EEviiiPfS0_S0_S0_S0_S0__param_4,
	.param .u64 .ptr .align 1 _Z15bwd_dq_chunk64xILi64ELi64ELi16ELi4ELi4EEviiiPfS0_S0_S0_S0_S0__param_5,
	.param .u64 .ptr .align 1 _Z15bwd_dq_chunk64xILi64ELi64ELi16ELi4ELi4EEviiiPfS0_S0_S0_S0_S0__param_6,
	.param .u64 .ptr .align 1 _Z15bwd_dq_chunk64xILi64ELi64ELi16ELi4ELi4EEviiiPfS0_S0_S0_S0_S0__param_7,
	.param .u64 .ptr .align 1 _Z15bwd_dq_chunk64xILi64ELi64ELi16ELi4ELi4EEviiiPfS0_S0_S0_S0_S0__param_8
)
.maxntid 256
{
	.reg .pred 	%p<20>;
	.reg .b16 	%rs<5>;
	.reg .b32 	%r<109>;
	.reg .b32 	%f<603>;
	.reg .b64 	%rd<82>;
	// demoted variable
	.shared .align 4 .b8 _ZZ15bwd_dq_chunk64xILi64ELi64ELi16ELi4ELi4EEviiiPfS0_S0_S0_S0_S0_E2As[4096];
	// demoted variable
	.shared .align 4 .b8 _ZZ15bwd_dq_chunk64xILi64ELi64ELi16ELi4ELi4EEviiiPfS0_S0_S0_S0_S0_E2Gs[4096];
	// demoted variable
	.shared .align 4 .b8 _ZZ15bwd_dq_chunk64xILi64ELi64ELi16ELi4ELi4EEviiiPfS0_S0_S0_S0_S0_E2Bs[4096];
	ld.param.u32 	%r10, [_Z15bwd_dq_chunk64xILi64ELi64ELi16ELi4ELi4EEviiiPfS0_S0_S0_S0_S0__param_0];
	ld.param.u32 	%r8, [_Z15bwd_dq_chunk64xILi64ELi64ELi16ELi4ELi4EEviiiPfS0_S0_S0_S0_S0__param_1];
	ld.param.u32 	%r9, [_Z15bwd_dq_chunk64xILi64ELi64ELi16ELi4ELi4EEviiiPfS0_S0_S0_S0_S0__param_2];
	ld.param.u64 	%rd18, [_Z15bwd_dq_chunk64xILi64ELi64ELi16ELi4ELi4EEviiiPfS0_S0_S0_S0_S0__param_3];
	ld.param.u64 	%rd19, [_Z15bwd_dq_chunk64xILi64ELi64ELi16ELi4ELi4EEviiiPfS0_S0_S0_S0_S0__param_4];
	ld.param.u64 	%rd20, [_Z15bwd_dq_chunk64xILi64ELi64ELi16ELi4ELi4EEviiiPfS0_S0_S0_S0_S0__param_5];
	ld.param.u64 	%rd21, [_Z15bwd_dq_chunk64xILi64ELi64ELi16ELi4ELi4EEviiiPfS0_S0_S0_S0_S0__param_7];
	cvta.to.global.u64 	%rd22, %rd18;
	cvta.to.global.u64 	%rd23, %rd19;
	cvta.to.global.u64 	%rd24, %rd20;
	mov.u32 	%r11, %ctaid.y;
	mov.u32 	%r12, %ctaid.z;
	mov.u32 	%r13, %ctaid.x;
	mov.u32 	%r14, %tid.x;
	shr.u32 	%r15, %r14, 4;
	mul.lo.s32 	%r16, %r10, %r13;
	shl.b32 	%r17, %r11, 6;
	add.s32 	%r18, %r16, %r17;
	mul.lo.s32 	%r19, %r18, %r9;
	mul.wide.u32 	%rd25, %r19, 4;
	add.s64 	%rd79, %rd22, %rd25;
	mul.lo.s32 	%r20, %r8, %r13;
	shl.b32 	%r21, %r12, 6;
	mad.lo.s32 	%r22, %r20, %r9, %r21;
	mul.wide.u32 	%rd26, %r22, 4;
	add.s64 	%rd80, %rd23, %rd26;
	mul.lo.s32 	%r23, %r16, %r8;
	mul.lo.s32 	%r24, %r8, %r17;
	add.s32 	%r25, %r24, %r21;
	add.s32 	%r26, %r25, %r23;
	cvt.u64.u32 	%rd27, %r26;
	cvt.u64.u32 	%rd28, %r23;
	cvt.u64.u32 	%rd29, %r24;
	cvt.u64.u32 	%rd30, %r21;
	add.s64 	%rd31, %rd28, %rd30;
	shl.b64 	%rd32, %rd31, 2;
	add.s64 	%rd81, %rd24, %rd32;
	add.s64 	%rd33, %rd31, %rd29;
	shl.b32 	%r27, %r14, 2;
	and.b32  	%r28, %r27, 60;
	cvta.to.global.u64 	%rd4, %rd21;
	mul.lo.s32 	%r29, %r15, %r8;
	shl.b32 	%r30, %r29, 2;
	add.s32 	%r31, %r30, %r28;
	cvt.u64.u32 	%rd34, %r31;
	add.s64 	%rd35, %rd33, %rd34;
	shl.b64 	%rd36, %rd35, 2;
	add.s64 	%rd37, %rd24, %rd36;
	ld.global.v4.f32 	{%f1, %f2, %f3, %f4}, [%rd37];
	add.s64 	%rd5, %rd34, %rd27;
	shl.b64 	%rd38, %rd5, 2;
	add.s64 	%rd6, %rd4, %rd38;
	add.s32 	%r32, %r31, %r8;
	cvt.u64.u32 	%rd39, %r32;
	add.s64 	%rd40, %rd33, %rd39;
	shl.b64 	%rd41, %rd40, 2;
	add.s64 	%rd42, %rd24, %rd41;
	ld.global.v4.f32 	{%f5, %f6, %f7, %f8}, [%rd42];
	add.s64 	%rd7, %rd39, %rd27;
	add.s32 	%r33, %r32, %r8;
	cvt.u64.u32 	%rd43, %r33;
	add.s64 	%rd44, %rd33, %rd43;
	shl.b64 	%rd45, %rd44, 2;
	add.s64 	%rd46, %rd24, %rd45;
	ld.global.v4.f32 	{%f9, %f10, %f11, %f12}, [%rd46];
	add.s64 	%rd8, %rd43, %rd27;
	add.s32 	%r34, %r33, %r8;
	cvt.u64.u32 	%rd47, %r34;
	add.s64 	%rd48, %rd33, %rd47;
	shl.b64 	%rd49, %rd48, 2;
	add.s64 	%rd50, %rd24, %rd49;
	ld.global.v4.f32 	{%f13, %f14, %f15, %f16}, [%rd50];
	add.s64 	%rd9, %rd47, %rd27;
	setp.eq.s32 	%p1, %r9, 0;
	mov.f32 	%f523, 0f00000000;
	mov.f32 	%f524, %f523;
	mov.f32 	%f525, %f523;
	mov.f32 	%f526, %f523;
	mov.f32 	%f527, %f523;
	mov.f32 	%f528, %f523;
	mov.f32 	%f529, %f523;
	mov.f32 	%f530, %f523;
	mov.f32 	%f531, %f523;
	mov.f32 	%f532, %f523;
	mov.f32 	%f533, %f523;
	mov.f32 	%f534, %f523;
	mov.f32 	%f535, %f523;
	mov.f32 	%f536, %f523;
	mov.f32 	%f537, %f523;
	mov.f32 	%f538, %f523;
	mov.f32 	%f539, %f523;
	mov.f32 	%f540, %f523;
	mov.f32 	%f541, %f523;
	mov.f32 	%f542, %f523;
	mov.f32 	%f543, %f523;
	mov.f32 	%f544, %f523;
	mov.f32 	%f545, %f523;
	mov.f32 	%f546, %f523;
	mov.f32 	%f547, %f523;
	mov.f32 	%f548, %f523;
	mov.f32 	%f549, %f523;
	mov.f32 	%f550, %f523;
	mov.f32 	%f551, %f523;
	mov.f32 	%f552, %f523;
	mov.f32 	%f553, %f523;
	mov.f32 	%f554, %f523;
	@%p1 bra 	$L__BB2_37;
	ld.global.v4.f32 	{%f32, %f31, %f30, %f29}, [%rd6];
	shl.b64 	%rd51, %rd7, 2;
	add.s64 	%rd52, %rd4, %rd51;
	ld.global.v4.f32 	{%f28, %f27, %f26, %f25}, [%rd52];
	shl.b64 	%rd53, %rd8, 2;
	add.s64 	%rd54, %rd4, %rd53;
	ld.global.v4.f32 	{%f24, %f23, %f22, %f21}, [%rd54];
	shl.b64 	%rd55, %rd9, 2;
	add.s64 	%rd56, %rd4, %rd55;
	ld.global.v4.f32 	{%f20, %f19, %f18, %f17}, [%rd56];
	mov.b32 	%r106, 0;
	mov.f32 	%f523, 0f00000000;
$L__BB2_2:
	ld.param.u32 	%r104, [_Z15bwd_dq_chunk64xILi64ELi64ELi16ELi4ELi4EEviiiPfS0_S0_S0_S0_S0__param_2];
	ld.param.u32 	%r102, [_Z15bwd_dq_chunk64xILi64ELi64ELi16ELi4ELi4EEviiiPfS0_S0_S0_S0_S0__param_1];
	mov.u32 	%r37, %tid.x;
	cvt.u16.u32 	%rs1, %r37;
	and.b16  	%rs2, %rs1, 15;
	mul.wide.u16 	%r38, %rs2, 16;
	mov.u32 	%r39, _ZZ15bwd_dq_chunk64xILi64ELi64ELi16ELi4ELi4EEviiiPfS0_S0_S0_S0_S0_E2Gs;
	add.s32 	%r40, %r38, %r39;
	add.s32 	%r107, %r40, 8;
	shr.u32 	%r41, %r37, 4;
	shl.b32 	%r42, %r37, 2;
	and.b32  	%r43, %r42, 60;
	mad.lo.s32 	%r44, %r41, %r102, %r43;
	shr.u32 	%r45, %r37, 2;
	and.b32  	%r46, %r42, 12;
	mad.lo.s32 	%r47, %r45, %r104, %r46;
	mul.wide.u32 	%rd57, %r47, 4;
	add.s64 	%rd58, %rd79, %rd57;
	ld.global.v4.f32 	{%f208, %f209, %f210, %f211}, [%rd58];
	shl.b32 	%r48, %r37, 10;
	or.b32  	%r49, %r48, %r37;
	and.b32  	%r50, %r49, 3324;
	mov.u32 	%r51, _ZZ15bwd_dq_chunk64xILi64ELi64ELi16ELi4ELi4EEviiiPfS0_S0_S0_S0_S0_E2As;
	add.s32 	%r52, %r51, %r50;
	st.shared.f32 	[%r52], %f208;
	st.shared.f32 	[%r52+256], %f209;
	st.shared.f32 	[%r52+512], %f210;
	st.shared.f32 	[%r52+768], %f211;
	mul.wide.u32 	%rd59, %r44, 4;
	add.s64 	%rd60, %rd80, %rd59;
	ld.global.v4.f32 	{%f212, %f213, %f214, %f215}, [%rd60];
	shl.b32 	%r53, %r37, 4;
	and.b32  	%r54, %r53, 240;
	shl.b32 	%r55, %r41, 8;
	or.b32  	%r56, %r55, %r54;
	mov.u32 	%r57, _ZZ15bwd_dq_chunk64xILi64ELi64ELi16ELi4ELi4EEviiiPfS0_S0_S0_S0_S0_E2Bs;
	add.s32 	%r58, %r57, %r56;
	st.shared.v4.f32 	[%r58], {%f212, %f213, %f214, %f215};
	add.s64 	%rd61, %rd81, %rd59;
	ld.global.v4.f32 	{%f216, %f217, %f218, %f219}, [%rd61];
	add.s32 	%r59, %r39, %r56;
	st.shared.v4.f32 	[%r59], {%f216, %f217, %f218, %f219};
	bar.sync 	0;
	mov.b32 	%r108, 8;
$L__BB2_3:
	mov.u32 	%r60, %tid.x;
	and.b32  	%r61, %r60, 240;
	mov.u32 	%r62, _ZZ15bwd_dq_chunk64xILi64ELi64ELi16ELi4ELi4EEviiiPfS0_S0_S0_S0_S0_E2As;
	add.s32 	%r63, %r62, %r61;
	add.s32 	%r64, %r63, %r108;
	ld.shared.f32 	%f97, [%r64+-8];
	ld.shared.f32 	%f98, [%r64+-4];
	ld.shared.f32 	%f99, [%r64];
	ld.shared.f32 	%f100, [%r64+4];
	cvt.u16.u32 	%rs3, %r60;
	and.b16  	%rs4, %rs3, 15;
	mul.wide.u16 	%r65, %rs4, 16;
	mov.u32 	%r66, _ZZ15bwd_dq_chunk64xILi64ELi64ELi16ELi4ELi4EEviiiPfS0_S0_S0_S0_S0_E2Bs;
	add.s32 	%r67, %r66, %r65;
	add.s32 	%r68, %r67, %r108;
	ld.shared.f32 	%f101, [%r68+-8];
	ld.shared.f32 	%f102, [%r68+-4];
	ld.shared.f32 	%f103, [%r68];
	ld.shared.f32 	%f104, [%r68+4];
	ld.shared.f32 	%f105, [%r107+-8];
	ld.shared.f32 	%f106, [%r107+-4];
	ld.shared.f32 	%f107, [%r107];
	ld.shared.f32 	%f108, [%r107+4];
	setp.gtu.f32 	%p2, %f1, %f105;
	mov.f32 	%f555, 0f00000000;
	@%p2 bra 	$L__BB2_5;
	sub.f32 	%f221, %f1, %f105;
	fma.rn.f32 	%f222, %f221, 0f3BBB989D, 0f3F000000;
	cvt.sat.f32.f32 	%f223, %f222;
	mov.f32 	%f224, 0f4B400001;
	mov.f32 	%f225, 0f437C0000;
	fma.rm.f32 	%f226, %f223, %f225, %f224;
	add.f32 	%f227, %f226, 0fCB40007F;
	neg.f32 	%f228, %f227;
	fma.rn.f32 	%f229, %f221, 0f3FB8AA3B, %f228;
	fma.rn.f32 	%f230, %f221, 0f32A57060, %f229;
	mov.b32 	%r69, %f226;
	shl.b32 	%r70, %r69, 23;
	mov.b32 	%f231, %r70;
	ex2.approx.ftz.f32 	%f232, %f230;
	mul.f32 	%f555, %f232, %f231;
$L__BB2_5:
	mul.f32 	%f234, %f97, %f101;
	mul.f32 	%f235, %f234, %f555;
	add.f32 	%f554, %f554, %f235;
	fma.rn.f32 	%f538, %f235, %f32, %f538;
	setp.gtu.f32 	%p3, %f2, %f106;
	mov.f32 	%f556, 0f00000000;
	@%p3 bra 	$L__BB2_7;
	sub.f32 	%f236, %f2, %f106;
	fma.rn.f32 	%f237, %f236, 0f3BBB989D, 0f3F000000;
	cvt.sat.f32.f32 	%f238, %f237;
	mov.f32 	%f239, 0f4B400001;
	mov.f32 	%f240, 0f437C0000;
	fma.rm.f32 	%f241, %f238, %f240, %f239;
	add.f32 	%f242, %f241, 0fCB40007F;
	neg.f32 	%f243, %f242;
	fma.rn.f32 	%f244, %f236, 0f3FB8AA3B, %f243;
	fma.rn.f32 	%f245, %f236, 0f32A57060, %f244;
	mov.b32 	%r71, %f241;
	shl.b32 	%r72, %r71, 23;
	mov.b32 	%f246, %r72;
	ex2.approx.ftz.f32 	%f247, %f245;
	mul.f32 	%f556, %f247, %f246;
$L__BB2_7:
	mul.f32 	%f249, %f97, %f102;
	mul.f32 	%f250, %f249, %f556;
	add.f32 	%f553, %f553, %f250;
	fma.rn.f32 	%f537, %f250, %f31, %f537;
	setp.gtu.f32 	%p4, %f3, %f107;
	mov.f32 	%f557, 0f00000000;
	@%p4 bra 	$L__BB2_9;
	sub.f32 	%f251, %f3, %f107;
	fma.rn.f32 	%f252, %f251, 0f3BBB989D, 0f3F000000;
	cvt.sat.f32.f32 	%f253, %f252;
	mov.f32 	%f254, 0f4B400001;
	mov.f32 	%f255, 0f437C0000;
	fma.rm.f32 	%f256, %f253, %f255, %f254;
	add.f32 	%f257, %f256, 0fCB40007F;
	neg.f32 	%f258, %f257;
	fma.rn.f32 	%f259, %f251, 0f3FB8AA3B, %f258;
	fma.rn.f32 	%f260, %f251, 0f32A57060, %f259;
	mov.b32 	%r73, %f256;
	shl.b32 	%r74, %r73, 23;
	mov.b32 	%f261, %r74;
	ex2.approx.ftz.f32 	%f262, %f260;
	mul.f32 	%f557, %f262, %f261;
$L__BB2_9:
	mul.f32 	%f264, %f97, %f103;
	mul.f32 	%f265, %f264, %f557;
	add.f32 	%f552, %f552, %f265;
	fma.rn.f32 	%f536, %f265, %f30, %f536;
	setp.gtu.f32 	%p5, %f4, %f108;
	mov.f32 	%f558, 0f00000000;
	@%p5 bra 	$L__BB2_11;
	sub.f32 	%f266, %f4, %f108;
	fma.rn.f32 	%f267, %f266, 0f3BBB989D, 0f3F000000;
	cvt.sat.f32.f32 	%f268, %f267;
	mov.f32 	%f269, 0f4B400001;
	mov.f32 	%f270, 0f437C0000;
	fma.rm.f32 	%f271, %f268, %f270, %f269;
	add.f32 	%f272, %f271, 0fCB40007F;
	neg.f32 	%f273, %f272;
	fma.rn.f32 	%f274, %f266, 0f3FB8AA3B, %f273;
	fma.rn.f32 	%f275, %f266, 0f32A57060, %f274;
	mov.b32 	%r75, %f271;
	shl.b32 	%r76, %r75, 23;
	mov.b32 	%f276, %r76;
	ex2.approx.ftz.f32 	%f277, %f275;
	mul.f32 	%f558, %f277, %f276;
$L__BB2_11:
	mul.f32 	%f279, %f97, %f104;
	mul.f32 	%f280, %f279, %f558;
	add.f32 	%f551, %f551, %f280;
	fma.rn.f32 	%f535, %f280, %f29, %f535;
	setp.gtu.f32 	%p6, %f5, %f105;
	mov.f32 	%f559, 0f00000000;
	@%p6 bra 	$L__BB2_13;
	sub.f32 	%f281, %f5, %f105;
	fma.rn.f32 	%f282, %f281, 0f3BBB989D, 0f3F000000;
	cvt.sat.f32.f32 	%f283, %f282;
	mov.f32 	%f284, 0f4B400001;
	mov.f32 	%f285, 0f437C0000;
	fma.rm.f32 	%f286, %f283, %f285, %f284;
	add.f32 	%f287, %f286, 0fCB40007F;
	neg.f32 	%f288, %f287;
	fma.rn.f32 	%f289, %f281, 0f3FB8AA3B, %f288;
	fma.rn.f32 	%f290, %f281, 0f32A57060, %f289;
	mov.b32 	%r77, %f286;
	shl.b32 	%r78, %r77, 23;
	mov.b32 	%f291, %r78;
	ex2.approx.ftz.f32 	%f292, %f290;
	mul.f32 	%f559, %f292, %f291;
$L__BB2_13:
	mul.f32 	%f294, %f98, %f101;
	mul.f32 	%f295, %f294, %f559;
	add.f32 	%f550, %f550, %f295;
	fma.rn.f32 	%f534, %f295, %f28, %f534;
	setp.gtu.f32 	%p7, %f6, %f106;
	mov.f32 	%f560, 0f00000000;
	@%p7 bra 	$L__BB2_15;
	sub.f32 	%f296, %f6, %f106;
	fma.rn.f32 	%f297, %f296, 0f3BBB989D, 0f3F000000;
	cvt.sat.f32.f32 	%f298, %f297;
	mov.f32 	%f299, 0f4B400001;
	mov.f32 	%f300, 0f437C0000;
	fma.rm.f32 	%f301, %f298, %f300, %f299;
	add.f32 	%f302, %f301, 0fCB40007F;
	neg.f32 	%f303, %f302;
	fma.rn.f32 	%f304, %f296, 0f3FB8AA3B, %f303;
	fma.rn.f32 	%f305, %f296, 0f32A57060, %f304;
	mov.b32 	%r79, %f301;
	shl.b32 	%r80, %r79, 23;
	mov.b32 	%f306, %r80;
	ex2.approx.ftz.f32 	%f307, %f305;
	mul.f32 	%f560, %f307, %f306;
$L__BB2_15:
	mul.f32 	%f309, %f98, %f102;
	mul.f32 	%f310, %f309, %f560;
	add.f32 	%f549, %f549, %f310;
	fma.rn.f32 	%f533, %f310, %f27, %f533;
	setp.gtu.f32 	%p8, %f7, %f107;
	mov.f32 	%f561, 0f00000000;
	@%p8 bra 	$L__BB2_17;
	sub.f32 	%f311, %f7, %f107;
	fma.rn.f32 	%f312, %f311, 0f3BBB989D, 0f3F000000;
	cvt.sat.f32.f32 	%f313, %f312;
	mov.f32 	%f314, 0f4B400001;
	mov.f32 	%f315, 0f437C0000;
	fma.rm.f32 	%f316, %f313, %f315, %f314;
	add.f32 	%f317, %f316, 0fCB40007F;
	neg.f32 	%f318, %f317;
	fma.rn.f32 	%f319, %f311, 0f3FB8AA3B, %f318;
	fma.rn.f32 	%f320, %f311, 0f32A57060, %f319;
	mov.b32 	%r81, %f316;
	shl.b32 	%r82, %r81, 23;
	mov.b32 	%f321, %r82;
	ex2.approx.ftz.f32 	%f322, %f320;
	mul.f32 	%f561, %f322, %f321;
$L__BB2_17:
	mul.f32 	%f324, %f98, %f103;
	mul.f32 	%f325, %f324, %f561;
	add.f32 	%f548, %f548, %f325;
	fma.rn.f32 	%f532, %f325, %f26, %f532;
	setp.gtu.f32 	%p9, %f8, %f108;
	mov.f32 	%f562, 0f00000000;
	@%p9 bra 	$L__BB2_19;
	sub.f32 	%f326, %f8, %f108;
	fma.rn.f32 	%f327, %f326, 0f3BBB989D, 0f3F000000;
	cvt.sat.f32.f32 	%f328, %f327;
	mov.f32 	%f329, 0f4B400001;
	mov.f32 	%f330, 0f437C0000;
	fma.rm.f32 	%f331, %f328, %f330, %f329;
	add.f32 	%f332, %f331, 0fCB40007F;
	neg.f32 	%f333, %f332;
	fma.rn.f32 	%f334, %f326, 0f3FB8AA3B, %f333;
	fma.rn.f32 	%f335, %f326, 0f32A57060, %f334;
	mov.b32 	%r83, %f331;
	shl.b32 	%r84, %r83, 23;
	mov.b32 	%f336, %r84;
	ex2.approx.ftz.f32 	%f337, %f335;
	mul.f32 	%f562, %f337, %f336;
$L__BB2_19:
	mul.f32 	%f339, %f98, %f104;
	mul.f32 	%f340, %f339, %f562;
	add.f32 	%f547, %f547, %f340;
	fma.rn.f32 	%f531, %f340, %f25, %f531;
	setp.gtu.f32 	%p10, %f9, %f105;
	mov.f32 	%f563, 0f00000000;
	@%p10 bra 	$L__BB2_21;
	sub.f32 	%f341, %f9, %f105;
	fma.rn.f32 	%f342, %f341, 0f3BBB989D, 0f3F000000;
	cvt.sat.f32.f32 	%f343, %f342;
	mov.f32 	%f344, 0f4B400001;
	mov.f32 	%f345, 0f437C0000;
	fma.rm.f32 	%f346, %f343, %f345, %f344;
	add.f32 	%f347, %f346, 0fCB40007F;
	neg.f32 	%f348, %f347;
	fma.rn.f32 	%f349, %f341, 0f3FB8AA3B, %f348;
	fma.rn.f32 	%f350, %f341, 0f32A57060, %f349;
	mov.b32 	%r85, %f346;
	shl.b32 	%r86, %r85, 23;
	mov.b32 	%f351, %r86;
	ex2.approx.ftz.f32 	%f352, %f350;
	mul.f32 	%f563, %f352, %f351;
$L__BB2_21:
	mul.f32 	%f354, %f99, %f101;
	mul.f32 	%f355, %f354, %f563;
	add.f32 	%f546, %f546, %f355;
	fma.rn.f32 	%f530, %f355, %f24, %f530;
	setp.gtu.f32 	%p11, %f10, %f106;
	mov.f32 	%f564, 0f00000000;
	@%p11 bra 	$L__BB2_23;
	sub.f32 	%f356, %f10, %f106;
	fma.rn.f32 	%f357, %f356, 0f3BBB989D, 0f3F000000;
	cvt.sat.f32.f32 	%f358, %f357;
	mov.f32 	%f359, 0f4B400001;
	mov.f32 	%f360, 0f437C0000;
	fma.rm.f32 	%f361, %f358, %f360, %f359;
	add.f32 	%f362, %f361, 0fCB40007F;
	neg.f32 	%f363, %f362;
	fma.rn.f32 	%f364, %f356, 0f3FB8AA3B, %f363;
	fma.rn.f32 	%f365, %f356, 0f32A57060, %f364;
	mov.b32 	%r87, %f361;
	shl.b32 	%r88, %r87, 23;
	mov.b32 	%f366, %r88;
	ex2.approx.ftz.f32 	%f367, %f365;
	mul.f32 	%f564, %f367, %f366;
$L__BB2_23:
	mul.f32 	%f369, %f99, %f102;
	mul.f32 	%f370, %f369, %f564;
	add.f32 	%f545, %f545, %f370;
	fma.rn.f32 	%f529, %f370, %f23, %f529;
	setp.gtu.f32 	%p12, %f11, %f107;
	mov.f32 	%f565, 0f00000000;
	@%p12 bra 	$L__BB2_25;
	sub.f32 	%f371, %f11, %f107;
	fma.rn.f32 	%f372, %f371, 0f3BBB989D, 0f3F000000;
	cvt.sat.f32.f32 	%f373, %f372;
	mov.f32 	%f374, 0f4B400001;
	mov.f32 	%f375, 0f437C0000;
	fma.rm.f32 	%f376, %f373, %f375, %f374;
	add.f32 	%f377, %f376, 0fCB40007F;
	neg.f32 	%f378, %f377;
	fma.rn.f32 	%f379, %f371, 0f3FB8AA3B, %f378;
	fma.rn.f32 	%f380, %f371, 0f32A57060, %f379;
	mov.b32 	%r89, %f376;
	shl.b32 	%r90, %r89, 23;
	mov.b32 	%f381, %r90;
	ex2.approx.ftz.f32 	%f382, %f380;
	mul.f32 	%f565, %f382, %f381;
$L__BB2_25:
	mul.f32 	%f384, %f99, %f103;
	mul.f32 	%f385, %f384, %f565;
	add.f32 	%f544, %f544, %f385;
	fma.rn.f32 	%f528, %f385, %f22, %f528;
	setp.gtu.f32 	%p13, %f12, %f108;
	mov.f32 	%f566, 0f00000000;
	@%p13 bra 	$L__BB2_27;
	sub.f32 	%f386, %f12, %f108;
	fma.rn.f32 	%f387, %f386, 0f3BBB989D, 0f3F000000;
	cvt.sat.f32.f32 	%f388, %f387;
	mov.f32 	%f389, 0f4B400001;
	mov.f32 	%f390, 0f437C0000;
	fma.rm.f32 	%f391, %f388, %f390, %f389;
	add.f32 	%f392, %f391, 0fCB40007F;
	neg.f32 	%f393, %f392;
	fma.rn.f32 	%f394, %f386, 0f3FB8AA3B, %f393;
	fma.rn.f32 	%f395, %f386, 0f32A57060, %f394;
	mov.b32 	%r91, %f391;
	shl.b32 	%r92, %r91, 23;
	mov.b32 	%f396, %r92;
	ex2.approx.ftz.f32 	%f397, %f395;
	mul.f32 	%f566, %f397, %f396;
$L__BB2_27:
	mul.f32 	%f399, %f99, %f104;
	mul.f32 	%f400, %f399, %f566;
	add.f32 	%f543, %f543, %f400;
	fma.rn.f32 	%f527, %f400, %f21, %f527;
	setp.gtu.f32 	%p14, %f13, %f105;
	mov.f32 	%f567, 0f00000000;
	@%p14 bra 	$L__BB2_29;
	sub.f32 	%f401, %f13, %f105;
	fma.rn.f32 	%f402, %f401, 0f3BBB989D, 0f3F000000;
	cvt.sat.f32.f32 	%f403, %f402;
	mov.f32 	%f404, 0f4B400001;
	mov.f32 	%f405, 0f437C0000;
	fma.rm.f32 	%f406, %f403, %f405, %f404;
	add.f32 	%f407, %f406, 0fCB40007F;
	neg.f32 	%f408, %f407;
	fma.rn.f32 	%f409, %f401, 0f3FB8AA3B, %f408;
	fma.rn.f32 	%f410, %f401, 0f32A57060, %f409;
	mov.b32 	%r93, %f406;
	shl.b32 	%r94, %r93, 23;
	mov.b32 	%f411, %r94;
	ex2.approx.ftz.f32 	%f412, %f410;
	mul.f32 	%f567, %f412, %f411;
$L__BB2_29:
	mul.f32 	%f414, %f100, %f101;
	mul.f32 	%f415, %f414, %f567;
	add.f32 	%f542, %f542, %f415;
	fma.rn.f32 	%f526, %f415, %f20, %f526;
	setp.gtu.f32 	%p15, %f14, %f106;
	mov.f32 	%f568, 0f00000000;
	@%p15 bra 	$L__BB2_31;
	sub.f32 	%f416, %f14, %f106;
	fma.rn.f32 	%f417, %f416, 0f3BBB989D, 0f3F000000;
	cvt.sat.f32.f32 	%f418, %f417;
	mov.f32 	%f419, 0f4B400001;
	mov.f32 	%f420, 0f437C0000;
	fma.rm.f32 	%f421, %f418, %f420, %f419;
	add.f32 	%f422, %f421, 0fCB40007F;
	neg.f32 	%f423, %f422;
	fma.rn.f32 	%f424, %f416, 0f3FB8AA3B, %f423;
	fma.rn.f32 	%f425, %f416, 0f32A57060, %f424;
	mov.b32 	%r95, %f421;
	shl.b32 	%r96, %r95, 23;
	mov.b32 	%f426, %r96;
	ex2.approx.ftz.f32 	%f427, %f425;
	mul.f32 	%f568, %f427, %f426;
$L__BB2_31:
	mul.f32 	%f429, %f100, %f102;
	mul.f32 	%f430, %f429, %f568;
	add.f32 	%f541, %f541, %f430;
	fma.rn.f32 	%f525, %f430, %f19, %f525;
	setp.gtu.f32 	%p16, %f15, %f107;
	mov.f32 	%f569, 0f00000000;
	@%p16 bra 	$L__BB2_33;
	sub.f32 	%f431, %f15, %f107;
	fma.rn.f32 	%f432, %f431, 0f3BBB989D, 0f3F000000;
	cvt.sat.f32.f32 	%f433, %f432;
	mov.f32 	%f434, 0f4B400001;
	mov.f32 	%f435, 0f437C0000;
	fma.rm.f32 	%f436, %f433, %f435, %f434;
	add.f32 	%f437, %f436, 0fCB40007F;
	neg.f32 	%f438, %f437;
	fma.rn.f32 	%f439, %f431, 0f3FB8AA3B, %f438;
	fma.rn.f32 	%f440, %f431, 0f32A57060, %f439;
	mov.b32 	%r97, %f436;
	shl.b32 	%r98, %r97, 23;
	mov.b32 	%f441, %r98;
	ex2.approx.ftz.f32 	%f442, %f440;
	mul.f32 	%f569, %f442, %f441;
$L__BB2_33:
	mul.f32 	%f444, %f100, %f103;
	mul.f32 	%f445, %f444, %f569;
	add.f32 	%f540, %f540, %f445;
	fma.rn.f32 	%f524, %f445, %f18, %f524;
	mul.f32 	%f169, %f100, %f104;
	setp.gtu.f32 	%p17, %f16, %f108;
	mov.f32 	%f570, 0f00000000;
	@%p17 bra 	$L__BB2_35;
	sub.f32 	%f446, %f16, %f108;
	fma.rn.f32 	%f447, %f446, 0f3BBB989D, 0f3F000000;
	cvt.sat.f32.f32 	%f448, %f447;
	mov.f32 	%f449, 0f4B400001;
	mov.f32 	%f450, 0f437C0000;
	fma.rm.f32 	%f451, %f448, %f450, %f449;
	add.f32 	%f452, %f451, 0fCB40007F;
	neg.f32 	%f453, %f452;
	fma.rn.f32 	%f454, %f446, 0f3FB8AA3B, %f453;
	fma.rn.f32 	%f455, %f446, 0f32A57060, %f454;
	mov.b32 	%r99, %f451;
	shl.b32 	%r100, %r99, 23;
	mov.b32 	%f456, %r100;
	ex2.approx.ftz.f32 	%f457, %f455;
	mul.f32 	%f570, %f457, %f456;
$L__BB2_35:
	mul.f32 	%f458, %f169, %f570;
	add.f32 	%f539, %f539, %f458;
	fma.rn.f32 	%f523, %f458, %f17, %f523;
	add.s32 	%r108, %r108, 256;
	add.s32 	%r107, %r107, 256;
	setp.ne.s32 	%p18, %r108, 4104;
	@%p18 bra 	$L__BB2_3;
	ld.param.u32 	%r105, [_Z15bwd_dq_chunk64xILi64ELi64ELi16ELi4ELi4EEviiiPfS0_S0_S0_S0_S0__param_2];
	ld.param.u32 	%r103, [_Z15bwd_dq_chunk64xILi64ELi64ELi16ELi4ELi4EEviiiPfS0_S0_S0_S0_S0__param_1];
	shl.b32 	%r101, %r103, 4;
	bar.sync 	0;
	add.s64 	%rd79, %rd79, 64;
	mul.wide.s32 	%rd62, %r101, 4;
	add.s64 	%rd81, %rd81, %rd62;
	add.s64 	%rd80, %rd80, %rd62;
	add.s32 	%r106, %r106, 16;
	setp.lt.u32 	%p19, %r106, %r105;
	@%p19 bra 	$L__BB2_2;
$L__BB2_37:
	ld.param.u64 	%rd78, [_Z15bwd_dq_chunk64xILi64ELi64ELi16ELi4ELi4EEviiiPfS0_S0_S0_S0_S0__param_8];
	ld.param.u64 	%rd77, [_Z15bwd_dq_chunk64xILi64ELi64ELi16ELi4ELi4EEviiiPfS0_S0_S0_S0_S0__param_6];
	cvta.to.global.u64 	%rd63, %rd78;
	cvta.to.global.u64 	%rd64, %rd77;
	add.s64 	%rd66, %rd63, %rd38;
	ld.global.v4.f32 	{%f459, %f460, %f461, %f462}, [%rd66];
	add.f32 	%f463, %f459, %f538;
	add.f32 	%f464, %f460, %f537;
	add.f32 	%f465, %f461, %f536;
	add.f32 	%f466, %f462, %f535;
	st.global.v4.f32 	[%rd66], {%f463, %f464, %f465, %f466};
	add.s64 	%rd67, %rd64, %rd38;
	st.global.v4.f32 	[%rd67], {%f554, %f553, %f552, %f551};
	shl.b64 	%rd68, %rd7, 2;
	add.s64 	%rd69, %rd63, %rd68;
	ld.global.v4.f32 	{%f467, %f468, %f469, %f470}, [%rd69];
	add.f32 	%f471, %f467, %f534;
	add.f32 	%f472, %f468, %f533;
	add.f32 	%f473, %f469, %f532;
	add.f32 	%f474, %f470, %f531;
	st.global.v4.f32 	[%rd69], {%f471, %f472, %f473, %f474};
	add.s64 	%rd70, %rd64, %rd68;
	st.global.v4.f32 	[%rd70], {%f550, %f549, %f548, %f547};
	shl.b64 	%rd71, %rd8, 2;
	add.s64 	%rd72, %rd63, %rd71;
	ld.global.v4.f32 	{%f475, %f476, %f477, %f478}, [%rd72];
	add.f32 	%f479, %f475, %f530;
	add.f32 	%f480, %f476, %f529;
	add.f32 	%f481, %f477, %f528;
	add.f32 	%f482, %f478, %f527;
	st.global.v4.f32 	[%rd72], {%f479, %f480, %f481, %f482};
	add.s64 	%rd73, %rd64, %rd71;
	st.global.v4.f32 	[%rd73], {%f546, %f545, %f544, %f543};
	shl.b64 	%rd74, %rd9, 2;
	add.s64 	%rd75, %rd63, %rd74;
	ld.global.v4.f32 	{%f483, %f484, %f485, %f486}, [%rd75];
	add.f32 	%f487, %f483, %f526;
	add.f32 	%f488, %f484, %f525;
	add.f32 	%f489, %f485, %f524;
	add.f32 	%f490, %f486, %f523;
	st.global.v4.f32 	[%rd75], {%f487, %f488, %f489, %f490};
	add.s64 	%rd76, %rd64, %rd74;
	st.global.v4.f32 	[%rd76], {%f542, %f541, %f540, %f539};
	ret;

}


// ===== COMPILED SASS (sm_100) =====

	.target	sm_100

	.elftype	@"ET_EXEC"


//--------------------- .note.nv.tkinfo           --------------------------
	.section	.note.nv.tkinfo,"",@"SHT_NOTE"
	.sectionflags	@"SHF_NOTE_NV_TKINFO"
	.tkinfo
        /*0018*/ 	.word	0x00000002
        /*0030*/ 	.string	""
        /*0030*/ 	.string	"ptxas"
        /*0030*/ 	.string	"Cuda compilation tools, release 13.0, V13.0.88"
        /*0030*/ 	.string	"Build cuda_13.0.r13.0/compiler.36424714_0"
        /*0030*/ 	.string	"-arch sm_100 -m 64 "



//--------------------- .note.nv.cuinfo           --------------------------
	.section	.note.nv.cuinfo,"",@"SHT_NOTE"
	.sectionflags	@"SHF_NOTE_NV_CUINFO"
        /*0018*/ 	.short	0x0002
        /*001a*/ 	.short	0x0064
        /*001c*/ 	.short	0x0082
	.zero		2


//--------------------- .nv.info                  --------------------------
	.section	.nv.info,"",@"SHT_CUDA_INFO"
	.align	4


	//----- nvinfo : EIATTR_REGCOUNT
	.align		4
        /*0000*/ 	.byte	0x04, 0x2f
        /*0002*/ 	.short	(.L_1 - .L_0)
	.align		4
.L_0:
        /*0004*/ 	.word	index@(_Z17fwd_attn_chunk64xILi64ELi64ELi16ELi4ELi4EEviiiPfS0_S0_S0_)
        /*0008*/ 	.word	0x0000002e


	//----- nvinfo : EIATTR_FRAME_SIZE
	.align		4
.L_1:
        /*000c*/ 	.byte	0x04, 0x11
        /*000e*/ 	.short	(.L_3 - .L_2)
	.align		4
.L_2:
        /*0010*/ 	.word	index@(_Z17fwd_attn_chunk64xILi64ELi64ELi16ELi4ELi4EEviiiPfS0_S0_S0_)
        /*0014*/ 	.word	0x00000000


	//----- nvinfo : EIATTR_REGCOUNT
	.align		4
.L_3:
        /*0018*/ 	.byte	0x04, 0x2f
        /*001a*/ 	.short	(.L_5 - .L_4)
	.align		4
.L_4:
        /*001c*/ 	.word	index@(_Z15bwd_dv_chunk64xILi64ELi64ELi16ELi4ELi4EEviiiPfS0_S0_S0_S0_S0_)
        /*0020*/ 	.word	0x0000006f


	//----- nvinfo : EIATTR_FRAME_SIZE
	.align		4
.L_5:
        /*0024*/ 	.byte	0x04, 0x11
        /*0026*/ 	.short	(.L_7 - .L_6)
	.align		4
.L_6:
        /*0028*/ 	.word	index@(_Z15bwd_dv_chunk64xILi64ELi64ELi16ELi4ELi4EEviiiPfS0_S0_S0_S0_S0_)
        /*002c*/ 	.word	0x00000000


	//----- nvinfo : EIATTR_REGCOUNT
	.align		4
.L_7:
        /*0030*/ 	.byte	0x04, 0x2f
        /*0032*/ 	.short	(.L_9 - .L_8)
	.align		4
.L_8:
        /*0034*/ 	.word	index@(_Z15bwd_dq_chunk64xILi64ELi64ELi16ELi4ELi4EEviiiPfS0_S0_S0_S0_S0_)
        /*0038*/ 	.word	0x0000006d


	//----- nvinfo : EIATTR_FRAME_SIZE
	.align		4
.L_9:
        /*003c*/ 	.byte	0x04, 0x11
        /*003e*/ 	.short	(.L_11 - .L_10)
	.align		4
.L_10:
        /*0040*/ 	.word	index@(_Z15bwd_dq_chunk64xILi64ELi64ELi16ELi4ELi4EEviiiPfS0_S0_S0_S0_S0_)
        /*0044*/ 	.word	0x00000000


	//----- nvinfo : EIATTR_MIN_STACK_SIZE
	.align		4
.L_11:
        /*0048*/ 	.byte	0x04, 0x12
        /*004a*/ 	.short	(.L_13 - .L_12)
	.align		4
.L_12:
        /*004c*/ 	.word	index@(_Z15bwd_dq_chunk64xILi64ELi64ELi16ELi4ELi4EEviiiPfS0_S0_S0_S0_S0_)
        /*0050*/ 	.word	0x00000000


	//----- nvinfo : EIATTR_MIN_STACK_SIZE
	.align		4
.L_13:
        /*0054*/ 	.byte	0x04, 0x12
        /*0056*/ 	.short	(.L_15 - .L_14)
	.align		4
.L_14:
        /*0058*/ 	.word	index@(_Z15bwd_dv_chunk64xILi64ELi64ELi16ELi4ELi4EEviiiPfS0_S0_S0_S0_S0_)
        /*005c*/ 	.word	0x00000000


	//----- nvinfo : EIATTR_MIN_STACK_SIZE
	.align		4
.L_15:
        /*0060*/ 	.byte	0x04, 0x12
        /*0062*/ 	.short	(.L_17 - .L_16)
	.align		4
.L_16:
        /*0064*/ 	.word	index@(_Z17fwd_attn_chunk64xILi64ELi64ELi16ELi4ELi4EEviiiPfS0_S0_S0_)
        /*0068*/ 	.word	0x00000000
.L_17:


//--------------------- .nv.compat                --------------------------
	.section	.nv.compat,"",@"SHT_CUDA_COMPAT_INFO"
	.align	4
        /*0000*/ 	.byte	0x02, 0x09, 0x00, 0x00, 0x02, 0x02, 0x01, 0x00, 0x02, 0x05, 0x05, 0x00, 0x03, 0x07, 0x01, 0x01
        /*0010*/ 	.byte	0x02, 0x03, 0x00, 0x00, 0x02, 0x06, 0x01, 0x00, 0x04, 0x0b, 0x08, 0x00, 0x09, 0x00, 0x00, 0x00
        /*0020*/ 	.byte	0x00, 0x00, 0x00, 0x00


//--------------------- .nv.info._Z15bwd_dq_chunk64xILi64ELi64ELi16ELi4ELi4EEviiiPfS0_S0_S0_S0_S0_ --------------------------
	.section	.nv.info._Z15bwd_dq_chunk64xILi64ELi64ELi16ELi4ELi4EEviiiPfS0_S0_S0_S0_S0_,"",@"SHT_CUDA_INFO"
	.sectionflags	@""
	.align	4


	//----- nvinfo : EIATTR_CUDA_API_VERSION
	.align		4
        /*0000*/ 	.byte	0x04, 0x37
        /*0002*/ 	.short	(.L_19 - .L_18)
.L_18:
        /*0004*/ 	.word	0x00000082


	//----- nvinfo : EIATTR_KPARAM_INFO
	.align		4
.L_19:
        /*0008*/ 	.byte	0x04, 0x17
        /*000a*/ 	.short	(.L_21 - .L_20)
.L_20:
        /*000c*/ 	.word	0x00000000
        /*0010*/ 	.short	0x0008
        /*0012*/ 	.short	0x0038
        /*0014*/ 	.byte	0x00, 0xf5, 0x21, 0x00


	//----- nvinfo : EIATTR_KPARAM_INFO
	.align		4
.L_21:
        /*0018*/ 	.byte	0x04, 0x17
        /*001a*/ 	.short	(.L_23 - .L_22)
.L_22:
        /*001c*/ 	.word	0x00000000
        /*0020*/ 	.short	0x0007
        /*0022*/ 	.short	0x0030
        /*0024*/ 	.byte	0x00, 0xf5, 0x21, 0x00


	//----- nvinfo : EIATTR_KPARAM_INFO
	.align		4
.L_23:
        /*0028*/ 	.byte	0x04, 0x17
        /*002a*/ 	.short	(.L_25 - .L_24)
.L_24:
        /*002c*/ 	.word	0x00000000
        /*0030*/ 	.short	0x0006
        /*0032*/ 	.short	0x0028
        /*0034*/ 	.byte	0x00, 0xf5, 0x21, 0x00


	//----- nvinfo : EIATTR_KPARAM_INFO
	.align		4
.L_25:
        /*0038*/ 	.byte	0x04, 0x17
        /*003a*/ 	.short	(.L_27 - .L_26)
.L_26:
        /*003c*/ 	.word	0x00000000
        /*0040*/ 	.short	0x0005
        /*0042*/ 	.short	0x0020
        /*0044*/ 	.byte	0x00, 0xf5, 0x21, 0x00


	//----- nvinfo : EIATTR_KPARAM_INFO
	.align		4
.L_27:
        /*0048*/ 	.byte	0x04, 0x17
        /*004a*/ 	.short	(.L_29 - .L_28)
.L_28:
        /*004c*/ 	.word	0x00000000
        /*0050*/ 	.short	0x0004
        /*0052*/ 	.short	0x0018
        /*0054*/ 	.byte	0x00, 0xf5, 0x21, 0x00


	//----- nvinfo : EIATTR_KPARAM_INFO
	.align		4
.L_29:
        /*0058*/ 	.byte	0x04, 0x17
        /*005a*/ 	.short	(.L_31 - .L_30)
.L_30:
        /*005c*/ 	.word	0x00000000
        /*0060*/ 	.short	0x0003
        /*0062*/ 	.short	0x0010
        /*0064*/ 	.byte	0x00, 0xf5, 0x21, 0x00


	//----- nvinfo : EIATTR_KPARAM_INFO
	.align		4
.L_31:
        /*0068*/ 	.byte	0x04, 0x17
        /*006a*/ 	.short	(.L_33 - .L_32)
.L_32:
        /*006c*/ 	.word	0x00000000
        /*0070*/ 	.short	0x0002
        /*0072*/ 	.short	0x0008
        /*0074*/ 	.byte	0x00, 0xf0, 0x11, 0x00


	//----- nvinfo : EIATTR_KPARAM_INFO
	.align		4
.L_33:
        /*0078*/ 	.byte	0x04, 0x17
        /*007a*/ 	.short	(.L_35 - .L_34)
.L_34:
        /*007c*/ 	.word	0x00000000
        /*0080*/ 	.short	0x0001
        /*0082*/ 	.short	0x0004
        /*0084*/ 	.byte	0x00, 0xf0, 0x11, 0x00


	//----- nvinfo : EIATTR_KPARAM_INFO
	.align		4
.L_35:
        /*0088*/ 	.byte	0x04, 0x17
        /*008a*/ 	.short	(.L_37 - .L_36)
.L_36:
        /*008c*/ 	.word	0x00000000
        /*0090*/ 	.short	0x0000
        /*0092*/ 	.short	0x0000
        /*0094*/ 	.byte	0x00, 0xf0, 0x11, 0x00


	//----- nvinfo : EIATTR_SPARSE_MMA_MASK
	.align		4
.L_37:
        /*0098*/ 	.byte	0x03, 0x50
        /*009a*/ 	.short	0x0000


	//----- nvinfo : EIATTR_MAXREG_COUNT
	.align		4
        /*009c*/ 	.byte	0x03, 0x1b
        /*009e*/ 	.short	0x00ff


	//----- nvinfo : EIATTR_NUM_BARRIERS
	.align		4
        /*00a0*/ 	.byte	0x02, 0x4c
        /*00a2*/ 	.byte	0x01
	.zero		1


	//----- nvinfo : EIATTR_MERCURY_ISA_VERSION
	.align		4
        /*00a4*/ 	.byte	0x03, 0x5f
        /*00a6*/ 	.short	0x0101


	//----- nvinfo : EIATTR_VRC_CTA_INIT_COUNT
	.align		4
        /*00a8*/ 	.byte	0x02, 0x4a
	.zero		1
	.zero		1


	//----- nvinfo : EIATTR_EXIT_INSTR_OFFSETS
	.align		4
        /*00ac*/ 	.byte	0x04, 0x1c
        /*00ae*/ 	.short	(.L_39 - .L_38)


	//   ....[0]....
.L_38:
        /*00b0*/ 	.word	0x00002250


	//----- nvinfo : EIATTR_MAX_THREADS
	.align		4
.L_39:
        /*00b4*/ 	.byte	0x04, 0x05
        /*00b6*/ 	.short	(.L_41 - .L_40)
.L_40:
        /*00b8*/ 	.word	0x00000100
        /*00bc*/ 	.word	0x00000001
        /*00c0*/ 	.word	0x00000001


	//----- nvinfo : EIATTR_CRS_STACK_SIZE
	.align		4
.L_41:
        /*00c4*/ 	.byte	0x04, 0x1e
        /*00c6*/ 	.short	(.L_43 - .L_42)
.L_42:
        /*00c8*/ 	.word	0x00000000


	//----- nvinfo : EIATTR_CBANK_PARAM_SIZE
	.align		4
.L_43:
        /*00cc*/ 	.byte	0x03, 0x19
        /*00ce*/ 	.short	0x0040


	//----- nvinfo : EIATTR_PARAM_CBANK
	.align		4
        /*00d0*/ 	.byte	0x04, 0x0a
        /*00d2*/ 	.short	(.L_45 - .L_44)
	.align		4
.L_44:
        /*00d4*/ 	.word	index@(.nv.constant0._Z15bwd_dq_chunk64xILi64ELi64ELi16ELi4ELi4EEviiiPfS0_S0_S0_S0_S0_)
        /*00d8*/ 	.short	0x0380
        /*00da*/ 	.short	0x0040


	//----- nvinfo : EIATTR_SW_WAR
	.align		4
.L_45:
        /*00dc*/ 	.byte	0x04, 0x36
        /*00de*/ 	.short	(.L_47 - .L_46)
.L_46:
        /*00e0*/ 	.word	0x00000008
.L_47:


//--------------------- .nv.info._Z15bwd_dv_chunk64xILi64ELi64ELi16ELi4ELi4EEviiiPfS0_S0_S0_S0_S0_ --------------------------
	.section	.nv.info._Z15bwd_dv_chunk64xILi64ELi64ELi16ELi4ELi4EEviiiPfS0_S0_S0_S0_S0_,"",@"SHT_CUDA_INFO"
	.sectionflags	@""
	.align	4


	//----- nvinfo : EIATTR_CUDA_API_VERSION
	.align		4
        /*0000*/ 	.byte	0x04, 0x37
        /*0002*/ 	.short	(.L_49 - .L_48)
.L_48:
        /*0004*/ 	.word	0x00000082


	//----- nvinfo : EIATTR_KPARAM_INFO
	.align		4
.L_49:
        /*0008*/ 	.byte	0x04, 0x17
        /*000a*/ 	.short	(.L_51 - .L_50)
.L_50:
        /*000c*/ 	.word	0x00000000
        /*0010*/ 	.short	0x0008
        /*0012*/ 	.short	0x0038
        /*0014*/ 	.byte	0x00, 0xf5, 0x21, 0x00


	//----- nvinfo : EIATTR_KPARAM_INFO
	.align		4
.L_51:
        /*0018*/ 	.byte	0x04, 0x17
        /*001a*/ 	.short	(.L_53 - .L_52)
.L_52:
        /*001c*/ 	.word	0x00000000
        /*0020*/ 	.short	0x0007
        /*0022*/ 	.short	0x0030
        /*0024*/ 	.byte	0x00, 0xf5, 0x21, 0x00


	//----- nvinfo : EIATTR_KPARAM_INFO
	.align		4
.L_53:
        /*0028*/ 	.byte	0x04, 0x17
        /*002a*/ 	.short	(.L_55 - .L_54)
.L_54:
        /*002c*/ 	.word	0x00000000
        /*0030*/ 	.short	0x0006
        /*0032*/ 	.short	0x0028
        /*0034*/ 	.byte	0x00, 0xf5, 0x21, 0x00


	//----- nvinfo : EIATTR_KPARAM_INFO
	.align		4
.L_55:
        /*0038*/ 	.byte	0x04, 0x17
        /*003a*/ 	.short	(.L_57 - .L_56)
.L_56:
        /*003c*/ 	.word	0x00000000
        /*0040*/ 	.short	0x0005
        /*0042*/ 	.short	0x0020
        /*0044*/ 	.byte	0x00, 0xf5, 0x21, 0x00


	//----- nvinfo : EIATTR_KPARAM_INFO
	.align		4
.L_57:
        /*0048*/ 	.byte	0x04, 0x17
        /*004a*/ 	.short	(.L_59 - .L_58)
.L_58:
        /*004c*/ 	.word	0x00000000
        /*0050*/ 	.short	0x0004
        /*0052*/ 	.short	0x0018
        /*0054*/ 	.byte	0x00, 0xf5, 0x21, 0x00


	//----- nvinfo : EIATTR_KPARAM_INFO
	.align		4
.L_59:
        /*0058*/ 	.byte	0x04, 0x17
        /*005a*/ 	.short	(.L_61 - .L_60)
.L_60:
        /*005c*/ 	.word	0x00000000
        /*0060*/ 	.short	0x0003
        /*0062*/ 	.short	0x0010
        /*0064*/ 	.byte	0x00, 0xf5, 0x21, 0x00


	//----- nvinfo : EIATTR_KPARAM_INFO
	.align		4
.L_61:
        /*0068*/ 	.byte	0x04, 0x17
        /*006a*/ 	.short	(.L_63 - .L_62)
.L_62:
        /*006c*/ 	.word	0x00000000
        /*0070*/ 	.short	0x0002
        /*0072*/ 	.short	0x0008
        /*0074*/ 	.byte	0x00, 0xf0, 0x11, 0x00


	//----- nvinfo : EIATTR_KPARAM_INFO
	.align		4
.L_63:
        /*0078*/ 	.byte	0x04, 0x17
        /*007a*/ 	.short	(.L_65 - .L_64)
.L_64:
        /*007c*/ 	.word	0x00000000
        /*0080*/ 	.short	0x0001
        /*0082*/ 	.short	0x0004
        /*0084*/ 	.byte	0x00, 0xf0, 0x11, 0x00


	//----- nvinfo : EIATTR_KPARAM_INFO
	.align		4
.L_65:
        /*0088*/ 	.byte	0x04, 0x17
        /*008a*/ 	.short	(.L_67 - .L_66)
.L_66:
        /*008c*/ 	.word	0x00000000
        /*0090*/ 	.short	0x0000
        /*0092*/ 	.short	0x0000
        /*0094*/ 	.byte	0x00, 0xf0, 0x11, 0x00


	//----- nvinfo : EIATTR_SPARSE_MMA_MASK
	.align		4
.L_67:
        /*0098*/ 	.byte	0x03, 0x50
        /*009a*/ 	.short	0x0000


	//----- nvinfo : EIATTR_MAXREG_COUNT
	.align		4
        /*009c*/ 	.byte	0x03, 0x1b
        /*009e*/ 	.short	0x00ff


	//----- nvinfo : EIATTR_NUM_BARRIERS
	.align		4
        /*00a0*/ 	.byte	0x02, 0x4c
        /*00a2*/ 	.byte	0x01
	.zero		1


	//----- nvinfo : EIATTR_MERCURY_ISA_VERSION
	.align		4
        /*00a4*/ 	.byte	0x03, 0x5f
        /*00a6*/ 	.short	0x0101


	//----- nvinfo : EIATTR_VRC_CTA_INIT_COUNT
	.align		4
        /*00a8*/ 	.byte	0x02, 0x4a
	.zero		1
	.zero		1


	//----- nvinfo : EIATTR_EXIT_INSTR_OFFSETS
	.align		4
        /*00ac*/ 	.byte	0x04, 0x1c
        /*00ae*/ 	.short	(.L_69 - .L_68)


	//   ....[0]....
.L_68:
        /*00b0*/ 	.word	0x00002010


	//----- nvinfo : EIATTR_MAX_THREADS
	.align		4
.L_69:
        /*00b4*/ 	.byte	0x04, 0x05
        /*00b6*/ 	.short	(.L_71 - .L_70)
.L_70:
        /*00b8*/ 	.word	0x00000100
        /*00bc*/ 	.word	0x00000001
        /*00c0*/ 	.word	0x00000001


	//----- nvinfo : EIATTR_CRS_STACK_SIZE
	.align		4
.L_71:
        /*00c4*/ 	.byte	0x04, 0x1e
        /*00c6*/ 	.short	(.L_73 - .L_72)
.L_72:
        /*00c8*/ 	.word	0x00000000


	//----- nvinfo : EIATTR_CBANK_PARAM_SIZE
	.align		4
.L_73:
        /*00cc*/ 	.byte	0x03, 0x19
        /*00ce*/ 	.short	0x0040


	//----- nvinfo : EIATTR_PARAM_CBANK
	.align		4
        /*00d0*/ 	.byte	0x04, 0x0a
        /*00d2*/ 	.short	(.L_75 - .L_74)
	.align		4
.L_74:
        /*00d4*/ 	.word	index@(.nv.constant0._Z15bwd_dv_chunk64xILi64ELi64ELi16ELi4ELi4EEviiiPfS0_S0_S0_S0_S0_)
        /*00d8*/ 	.short	0x0380
        /*00da*/ 	.short	0x0040


	//----- nvinfo : EIATTR_SW_WAR
	.align		4
.L_75:
        /*00dc*/ 	.byte	0x04, 0x36
        /*00de*/ 	.short	(.L_77 - .L_76)
.L_76:
        /*00e0*/ 	.word	0x00000008
.L_77:


//--------------------- .nv.info._Z17fwd_attn_chunk64xILi64ELi64ELi16ELi4ELi4EEviiiPfS0_S0_S0_ --------------------------
	.section	.nv.info._Z17fwd_attn_chunk64xILi64ELi64ELi16ELi4ELi4EEviiiPfS0_S0_S0_,"",@"SHT_CUDA_INFO"
	.sectionflags	@""
	.align	4


	//----- nvinfo : EIATTR_CUDA_API_VERSION
	.align		4
        /*0000*/ 	.byte	0x04, 0x37
        /*0002*/ 	.short	(.L_79 - .L_78)
.L_78:
        /*0004*/ 	.word	0x00000082


	//----- nvinfo : EIATTR_KPARAM_INFO
	.align		4
.L_79:
        /*0008*/ 	.byte	0x04, 0x17
        /*000a*/ 	.short	(.L_81 - .L_80)
.L_80:
        /*000c*/ 	.word	0x00000000
        /*0010*/ 	.short	0x0006
        /*0012*/ 	.short	0x0028
        /*0014*/ 	.byte	0x00, 0xf5, 0x21, 0x00


	//----- nvinfo : EIATTR_KPARAM_INFO
	.align		4
.L_81:
        /*0018*/ 	.byte	0x04, 0x17
        /*001a*/ 	.short	(.L_83 - .L_82)
.L_82:
        /*001c*/ 	.word	0x00000000
        /*0020*/ 	.short	0x0005
        /*0022*/ 	.short	0x0020
        /*0024*/ 	.byte	0x00, 0xf5, 0x21, 0x00


	//----- nvinfo : EIATTR_KPARAM_INFO
	.align		4
.L_83:
        /*0028*/ 	.byte	0x04, 0x17
        /*002a*/ 	.short	(.L_85 - .L_84)
.L_84:
        /*002c*/ 	.word	0x00000000
        /*0030*/ 	.short	0x0004
        /*0032*/ 	.short	0x0018
        /*0034*/ 	.byte	0x00, 0xf5, 0x21, 0x00


	//----- nvinfo : EIATTR_KPARAM_INFO
	.align		4
.L_85:
        /*0038*/ 	.byte	0x04, 0x17
        /*003a*/ 	.short	(.L_87 - .L_86)
.L_86:
        /*003c*/ 	.word	0x00000000
        /*0040*/ 	.short	0x0003
        /*0042*/ 	.short	0x0010
        /*0044*/ 	.byte	0x00, 0xf5, 0x21, 0x00


	//----- nvinfo : EIATTR_KPARAM_INFO
	.align		4
.L_87:
        /*0048*/ 	.byte	0x04, 0x17
        /*004a*/ 	.short	(.L_89 - .L_88)
.L_88:
        /*004c*/ 	.word	0x00000000
        /*0050*/ 	.short	0x0002
        /*0052*/ 	.short	0x0008
        /*0054*/ 	.byte	0x00, 0xf0, 0x11, 0x00


	//----- nvinfo : EIATTR_KPARAM_INFO
	.align		4
.L_89:
        /*0058*/ 	.byte	0x04, 0x17
        /*005a*/ 	.short	(.L_91 - .L_90)
.L_90:
        /*005c*/ 	.word	0x00000000
        /*0060*/ 	.short	0x0001
        /*0062*/ 	.short	0x0004
        /*0064*/ 	.byte	0x00, 0xf0, 0x11, 0x00


	//----- nvinfo : EIATTR_KPARAM_INFO
	.align		4
.L_91:
        /*0068*/ 	.byte	0x04, 0x17
        /*006a*/ 	.short	(.L_93 - .L_92)
.L_92:
        /*006c*/ 	.word	0x00000000
        /*0070*/ 	.short	0x0000
        /*0072*/ 	.short	0x0000
        /*0074*/ 	.byte	0x00, 0xf0, 0x11, 0x00


	//----- nvinfo : EIATTR_SPARSE_MMA_MASK
	.align		4
.L_93:
        /*0078*/ 	.byte	0x03, 0x50
        /*007a*/ 	.short	0x0000


	//----- nvinfo : EIATTR_MAXREG_COUNT
	.align		4
        /*007c*/ 	.byte	0x03, 0x1b
        /*007e*/ 	.short	0x00ff


	//----- nvinfo : EIATTR_NUM_BARRIERS
	.align		4
        /*0080*/ 	.byte	0x02, 0x4c
        /*0082*/ 	.byte	0x01
	.zero		1


	//----- nvinfo : EIATTR_MERCURY_ISA_VERSION
	.align		4
        /*0084*/ 	.byte	0x03, 0x5f
        /*0086*/ 	.short	0x0101


	//----- nvinfo : EIATTR_VRC_CTA_INIT_COUNT
	.align		4
        /*0088*/ 	.byte	0x02, 0x4a
	.zero		1
	.zero		1


	//----- nvinfo : EIATTR_EXIT_INSTR_OFFSETS
	.align		4
        /*008c*/ 	.byte	0x04, 0x1c
        /*008e*/ 	.short	(.L_95 - .L_94)


	//   ....[0]....
.L_94:
        /*0090*/ 	.word	0x00001c80


	//----- nvinfo : EIATTR_MAX_THREADS
	.align		4
.L_95:
        /*0094*/ 	.byte	0x04, 0x05
        /*0096*/ 	.short	(.L_97 - .L_96)
.L_96:
        /*0098*/ 	.word	0x00000100
        /*009c*/ 	.word	0x00000001
        /*00a0*/ 	.word	0x00000001


	//----- nvinfo : EIATTR_CRS_STACK_SIZE
	.align		4
.L_97:
        /*00a4*/ 	.byte	0x04, 0x1e
        /*00a6*/ 	.short	(.L_99 - .L_98)
.L_98:
        /*00a8*/ 	.word	0x00000000


	//----- nvinfo : EIATTR_CBANK_PARAM_SIZE
	.align		4
.L_99:
        /*00ac*/ 	.byte	0x03, 0x19
        /*00ae*/ 	.short	0x0030


	//----- nvinfo : EIATTR_PARAM_CBANK
	.align		4
        /*00b0*/ 	.byte	0x04, 0x0a
        /*00b2*/ 	.short	(.L_101 - .L_100)
	.align		4
.L_100:
        /*00b4*/ 	.word	index@(.nv.constant0._Z17fwd_attn_chunk64xILi64ELi64ELi16ELi4ELi4EEviiiPfS0_S0_S0_)
        /*00b8*/ 	.short	0x0380
        /*00ba*/ 	.short	0x0030


	//----- nvinfo : EIATTR_SW_WAR
	.align		4
.L_101:
        /*00bc*/ 	.byte	0x04, 0x36
        /*00be*/ 	.short	(.L_103 - .L_102)
.L_102:
        /*00c0*/ 	.word	0x00000008
.L_103:


//--------------------- .nv.callgraph             --------------------------
	.section	.nv.callgraph,"",@"SHT_CUDA_CALLGRAPH"
	.align	4
	.sectionentsize	8
	.align		4
        /*0000*/ 	.word	0x00000000
	.align		4
        /*0004*/ 	.word	0xffffffff
	.align		4
        /*0008*/ 	.word	0x00000000
	.align		4
        /*000c*/ 	.word	0xfffffffe
	.align		4
        /*0010*/ 	.word	0x00000000
	.align		4
        /*0014*/ 	.word	0xfffffffd
	.align		4
        /*0018*/ 	.word	0x00000000
	.align		4
        /*001c*/ 	.word	0xfffffffc


//--------------------- .text._Z15bwd_dq_chunk64xILi64ELi64ELi16ELi4ELi4EEviiiPfS0_S0_S0_S0_S0_ --------------------------
	.section	.text._Z15bwd_dq_chunk64xILi64ELi64ELi16ELi4ELi4EEviiiPfS0_S0_S0_S0_S0_,"ax",@progbits
	.align	128
        .global         _Z15bwd_dq_chunk64xILi64ELi64ELi16ELi4ELi4EEviiiPfS0_S0_S0_S0_S0_
        .type           _Z15bwd_dq_chunk64xILi64ELi64ELi16ELi4ELi4EEviiiPfS0_S0_S0_S0_S0_,@function
        .size           _Z15bwd_dq_chunk64xILi64ELi64ELi16ELi4ELi4EEviiiPfS0_S0_S0_S0_S0_,(.L_x_108 - _Z15bwd_dq_chunk64xILi64ELi64ELi16ELi4ELi4EEviiiPfS0_S0_S0_S0_S0_)
        .other          _Z15bwd_dq_chunk64xILi64ELi64ELi16ELi4ELi4EEviiiPfS0_S0_S0_S0_S0_,@"STO_CUDA_ENTRY STV_DEFAULT"
_Z15bwd_dq_chunk64xILi64ELi64ELi16ELi4ELi4EEviiiPfS0_S0_S0_S0_S0_:
.text._Z15bwd_dq_chunk64xILi64ELi64ELi16ELi4ELi4EEviiiPfS0_S0_S0_S0_S0_:
[----:B------:R-:W-:Y:S01]  /*0000*/  LDC R1, c[0x0][0x37c] ;  /* 0x0000df00ff017b82 */ /* 0x000fe20000000800 */
[----:B------:R-:W0:Y:S07]  /*0010*/  S2R R2, SR_TID.X ;  /* 0x0000000000027919 */ /* 0x000e2e0000002100 */
[----:B------:R-:W1:Y:S01]  /*0020*/  S2UR UR10, SR_CTAID.X ;  /* 0x00000000000a79c3 */ /* 0x000e620000002500 */
[----:B------:R-:W1:Y:S01]  /*0030*/  LDCU.64 UR16, c[0x0][0x380] ;  /* 0x00007000ff1077ac */ /* 0x000e620008000a00 */
[----:B------:R-:W-:Y:S01]  /*0040*/  HFMA2 R88, -RZ, RZ, 0, 0 ;  /* 0x00000000ff587431 */ /* 0x000fe200000001ff */
[----:B------:R-:W-:-:S02]  /*0050*/  CS2R R86, SRZ ;  /* 0x0000000000567805 */ /* 0x000fc4000001ff00 */
[----:B------:R-:W-:Y:S01]  /*0060*/  CS2R R84, SRZ ;  /* 0x0000000000547805 */ /* 0x000fe2000001ff00 */
[----:B------:R-:W2:Y:S01]  /*0070*/  LDCU.64 UR20, c[0x0][0x3a0] ;  /* 0x00007400ff1477ac */ /* 0x000ea20008000a00 */
[----:B------:R-:W-:Y:S02]  /*0080*/  CS2R R82, SRZ ;  /* 0x0000000000527805 */ /* 0x000fe4000001ff00 */
[----:B------:R-:W-:Y:S01]  /*0090*/  CS2R R80, SRZ ;  /* 0x0000000000507805 */ /* 0x000fe2000001ff00 */
[----:B------:R-:W3:Y:S01]  /*00a0*/  S2UR UR11, SR_CTAID.Z ;  /* 0x00000000000b79c3 */ /* 0x000ee20000002700 */
[----:B------:R-:W4:Y:S01]  /*00b0*/  LDCU UR18, c[0x0][0x388] ;  /* 0x00007100ff1277ac */ /* 0x000f220008000800 */
[----:B------:R-:W-:Y:S02]  /*00c0*/  CS2R R78, SRZ ;  /* 0x00000000004e7805 */ /* 0x000fe4000001ff00 */
[----:B------:R-:W-:Y:S02]  /*00d0*/  CS2R R76, SRZ ;  /* 0x00000000004c7805 */ /* 0x000fe4000001ff00 */
[----:B------:R-:W-:Y:S01]  /*00e0*/  CS2R R74, SRZ ;  /* 0x00000000004a7805 */ /* 0x000fe2000001ff00 */
[----:B------:R-:W5:Y:S01]  /*00f0*/  LDCU.128 UR4, c[0x0][0x390] ;  /* 0x00007200ff0477ac */ /* 0x000f620008000c00 */
[----:B------:R-:W-:-:S02]  /*0100*/  MOV R73, RZ ;  /* 0x000000ff00497202 */ /* 0x000fc40000000f00 */
[----:B------:R-:W-:Y:S01]  /*0110*/  CS2R R18, SRZ ;  /* 0x0000000000127805 */ /* 0x000fe2000001ff00 */
[----:B------:R-:W2:Y:S01]  /*0120*/  S2UR UR9, SR_CTAID.Y ;  /* 0x00000000000979c3 */ /* 0x000ea20000002600 */
[----:B------:R-:W-:Y:S02]  /*0130*/  CS2R R16, SRZ ;  /* 0x0000000000107805 */ /* 0x000fe4000001ff00 */
[----:B------:R-:W-:Y:S02]  /*0140*/  CS2R R14, SRZ ;  /* 0x00000000000e7805 */ /* 0x000fe4000001ff00 */
[----:B------:R-:W-:Y:S02]  /*0150*/  CS2R R12, SRZ ;  /* 0x00000000000c7805 */ /* 0x000fe4000001ff00 */
[----:B------:R-:W-:Y:S02]  /*0160*/  CS2R R10, SRZ ;  /* 0x00000000000a7805 */ /* 0x000fe4000001ff00 */
[----:B------:R-:W-:Y:S01]  /*0170*/  CS2R R8, SRZ ;  /* 0x0000000000087805 */ /* 0x000fe2000001ff00 */
[----:B-1----:R-:W-:-:S02]  /*0180*/  UIMAD UR8, UR10, UR16, URZ ;  /* 0x000000100a0872a4 */ /* 0x002fc4000f8e02ff */
[----:B------:R-:W-:Y:S02]  /*0190*/  UIMAD UR10, UR10, UR17, URZ ;  /* 0x000000110a0a72a4 */ /* 0x000fe4000f8e02ff */
[----:B------:R-:W-:Y:S01]  /*01a0*/  UIMAD UR12, UR8, UR17, URZ ;  /* 0x00000011080c72a4 */ /* 0x000fe2000f8e02ff */
[----:B0-----:R-:W-:Y:S01]  /*01b0*/  SHF.R.U32.HI R0, RZ, 0x4, R2 ;  /* 0x00000004ff007819 */ /* 0x001fe20000011602 */
[----:B---3--:R-:W-:Y:S01]  /*01c0*/  USHF.L.U32 UR11, UR11, 0x6, URZ ;  /* 0x000000060b0b7899 */ /* 0x008fe200080006ff */
[----:B------:R-:W-:-:S03]  /*01d0*/  SHF.L.U32 R2, R2, 0x2, RZ ;  /* 0x0000000202027819 */ /* 0x000fc600000006ff */
[----:B------:R-:W-:Y:S01]  /*01e0*/  UIADD3 UR14, UP0, UPT, UR11, UR12, URZ ;  /* 0x0000000c0b0e7290 */ /* 0x000fe2000ff1e0ff */
[----:B------:R-:W-:Y:S01]  /*01f0*/  IMAD R3, R0, UR17, RZ ;  /* 0x0000001100037c24 */ /* 0x000fe2000f8e02ff */
[----:B------:R-:W-:Y:S01]  /*0200*/  LOP3.LUT R2, R2, 0x3c, RZ, 0xc0, !PT ;  /* 0x0000003c02027812 */ /* 0x000fe200078ec0ff */
[----:B----4-:R-:W-:Y:S02]  /*0210*/  UIMAD UR10, UR10, UR18, UR11 ;  /* 0x000000120a0a72a4 */ /* 0x010fe4000f8e020b */
[----:B--2---:R-:W-:Y:S01]  /*0220*/  USHF.L.U32 UR9, UR9, 0x6, URZ ;  /* 0x0000000609097899 */ /* 0x004fe200080006ff */
[----:B------:R-:W-:Y:S01]  /*0230*/  LEA R2, R3, R2, 0x2 ;  /* 0x0000000203027211 */ /* 0x000fe200078e10ff */
[----:B------:R-:W-:Y:S02]  /*0240*/  UIADD3.X UR15, UPT, UPT, URZ, URZ, URZ, UP0, !UPT ;  /* 0x000000ffff0f7290 */ /* 0x000fe400087fe4ff */
[----:B------:R-:W-:Y:S02]  /*0250*/  UIMAD UR13, UR9, UR17, URZ ;  /* 0x00000011090d72a4 */ /* 0x000fe4000f8e02ff */
[----:B------:R-:W-:Y:S01]  /*0260*/  IADD3 R72, PT, PT, R2, UR17, RZ ;  /* 0x0000001102487c10 */ /* 0x000fe2000fffe0ff */
[----:B------:R-:W-:-:S02]  /*0270*/  UIADD3 UR8, UPT, UPT, UR8, UR9, URZ ;  /* 0x0000000908087290 */ /* 0x000fc4000fffe0ff */
[----:B------:R-:W-:Y:S01]  /*0280*/  UIADD3 UR16, UP0, UPT, UR13, UR14, URZ ;  /* 0x0000000e0d107290 */ /* 0x000fe2000ff1e0ff */
[----:B------:R-:W-:Y:S01]  /*0290*/  IADD3 R71, PT, PT, R72, UR17, RZ ;  /* 0x0000001148477c10 */ /* 0x000fe2000fffe0ff */
[----:B-----5:R-:W-:Y:S02]  /*02a0*/  UIMAD.WIDE.U32 UR6, UR10, 0x4, UR6 ;  /* 0x000000040a0678a5 */ /* 0x020fe4000f8e0006 */
[----:B------:R-:W-:Y:S01]  /*02b0*/  UIADD3.X UR9, UPT, UPT, URZ, UR15, URZ, UP0, !UPT ;  /* 0x0000000fff097290 */ /* 0x000fe200087fe4ff */
[C---:B------:R-:W-:Y:S01]  /*02c0*/  IADD3 R69, PT, PT, R71.reuse, UR17, RZ ;  /* 0x0000001147457c10 */ /* 0x040fe2000fffe0ff */
[----:B------:R-:W-:Y:S01]  /*02d0*/  ULEA UR10, UP0, UR14, UR20, 0x2 ;  /* 0x000000140e0a7291 */ /* 0x000fe2000f8010ff */
[----:B------:R-:W-:Y:S01]  /*02e0*/  IADD3 R0, P0, PT, R2, UR16, RZ ;  /* 0x0000001002007c10 */ /* 0x000fe2000ff1e0ff */
[----:B------:R-:W-:Y:S01]  /*02f0*/  UIADD3 UR11, UPT, UPT, UR12, UR13, UR11 ;  /* 0x0000000d0c0b7290 */ /* 0x000fe2000fffe00b */
[----:B------:R-:W-:Y:S01]  /*0300*/  IADD3 R4, P1, PT, R71, UR16, RZ ;  /* 0x0000001047047c10 */ /* 0x000fe2000ff3e0ff */
[----:B------:R-:W-:Y:S01]  /*0310*/  UIMAD UR8, UR8, UR18, URZ ;  /* 0x00000012080872a4 */ /* 0x000fe2000f8e02ff */
[----:B------:R-:W-:-:S02]  /*0320*/  IADD3.X R3, PT, PT, RZ, UR9, RZ, P0, !PT ;  /* 0x00000009ff037c10 */ /* 0x000fc400087fe4ff */
[C---:B------:R-:W-:Y:S01]  /*0330*/  LEA R20, P0, R0.reuse, UR20, 0x2 ;  /* 0x0000001400147c11 */ /* 0x040fe2000f8010ff */
[----:B------:R-:W-:Y:S01]  /*0340*/  UIMAD.WIDE.U32 UR4, UR8, 0x4, UR4 ;  /* 0x00000004080478a5 */ /* 0x000fe2000f8e0004 */
[----:B------:R-:W-:Y:S02]  /*0350*/  IADD3.X R5, PT, PT, RZ, UR9, RZ, P1, !PT ;  /* 0x00000009ff057c10 */ /* 0x000fe40008ffe4ff */
[----:B------:R-:W-:Y:S02]  /*0360*/  LEA.HI.X R21, R0, UR21, R3, 0x2, P0 ;  /* 0x0000001500157c11 */ /* 0x000fe400080f1403 */
[----:B------:R-:W-:Y:S02]  /*0370*/  IADD3 R6, P0, PT, R72, UR16, RZ ;  /* 0x0000001048067c10 */ /* 0x000fe4000ff1e0ff */
[----:B------:R-:W-:Y:S02]  /*0380*/  IADD3 R0, P2, PT, R69, UR16, RZ ;  /* 0x0000001045007c10 */ /* 0x000fe4000ff5e0ff */
[----:B------:R-:W-:-:S02]  /*0390*/  IADD3.X R7, PT, PT, RZ, UR9, RZ, P0, !PT ;  /* 0x00000009ff077c10 */ /* 0x000fc400087fe4ff */
[----:B------:R-:W-:Y:S02]  /*03a0*/  LEA R24, P0, R6, UR20, 0x2 ;  /* 0x0000001406187c11 */ /* 0x000fe4000f8010ff */
[----:B------:R-:W-:Y:S01]  /*03b0*/  IADD3.X R3, PT, PT, RZ, UR9, RZ, P2, !PT ;  /* 0x00000009ff037c10 */ /* 0x000fe200097fe4ff */
[----:B------:R-:W-:Y:S01]  /*03c0*/  ULEA.HI.X UR9, UR14, UR21, UR15, 0x2, UP0 ;  /* 0x000000150e097291 */ /* 0x000fe200080f140f */
[----:B------:R-:W-:Y:S01]  /*03d0*/  LEA R32, P2, R0, UR20, 0x2 ;  /* 0x0000001400207c11 */ /* 0x000fe2000f8410ff */
[----:B------:R-:W-:Y:S01]  /*03e0*/  UISETP.NE.AND UP0, UPT, UR18, URZ, UPT ;  /* 0x000000ff1200728c */ /* 0x000fe2000bf05270 */
[----:B------:R-:W-:Y:S02]  /*03f0*/  LEA.HI.X R25, R6, UR21, R7, 0x2, P0 ;  /* 0x0000001506197c11 */ /* 0x000fe400080f1407 */
[----:B------:R-:W-:Y:S02]  /*0400*/  CS2R R6, SRZ ;  /* 0x0000000000067805 */ /* 0x000fe4000001ff00 */
[----:B------:R-:W-:Y:S01]  /*0410*/  LEA R28, P1, R4, UR20, 0x2 ;  /* 0x00000014041c7c11 */ /* 0x000fe2000f8210ff */
[----:B------:R-:W0:Y:S01]  /*0420*/  LDCU.64 UR14, c[0x0][0x358] ;  /* 0x00006b00ff0e77ac */ /* 0x000e220008000a00 */
[----:B------:R-:W-:-:S02]  /*0430*/  IADD3 R2, P0, PT, R2, UR11, RZ ;  /* 0x0000000b02027c10 */ /* 0x000fc4000ff1e0ff */
[----:B------:R-:W-:Y:S02]  /*0440*/  LEA.HI.X R33, R0, UR21, R3, 0x2, P2 ;  /* 0x0000001500217c11 */ /* 0x000fe400090f1403 */
[----:B------:R-:W-:Y:S02]  /*0450*/  LEA.HI.X R29, R4, UR21, R5, 0x2, P1 ;  /* 0x00000015041d7c11 */ /* 0x000fe400088f1405 */
[----:B------:R-:W-:Y:S02]  /*0460*/  CS2R R4, SRZ ;  /* 0x0000000000047805 */ /* 0x000fe4000001ff00 */
[----:B------:R-:W-:Y:S02]  /*0470*/  IADD3.X R3, PT, PT, RZ, RZ, RZ, P0, !PT ;  /* 0x000000ffff037210 */ /* 0x000fe400007fe4ff */
[----:B------:R-:W-:Y:S02]  /*0480*/  IADD3 R72, P0, PT, R72, UR11, RZ ;  /* 0x0000000b48487c10 */ /* 0x000fe4000ff1e0ff */
[----:B------:R-:W-:-:S02]  /*0490*/  IADD3 R71, P1, PT, R71, UR11, RZ ;  /* 0x0000000b47477c10 */ /* 0x000fc4000ff3e0ff */
[----:B------:R-:W-:Y:S02]  /*04a0*/  IADD3 R69, P2, PT, R69, UR11, RZ ;  /* 0x0000000b45457c10 */ /* 0x000fe4000ff5e0ff */
[C---:B------:R-:W-:Y:S02]  /*04b0*/  SHF.L.U64.HI R70, R2.reuse, 0x2, R3 ;  /* 0x0000000202467819 */ /* 0x040fe40000010203 */
[----:B------:R-:W-:Y:S02]  /*04c0*/  SHF.L.U32 R68, R2, 0x2, RZ ;  /* 0x0000000202447819 */ /* 0x000fe400000006ff */
[----:B------:R-:W-:Y:S02]  /*04d0*/  IADD3.X R67, PT, PT, RZ, RZ, RZ, P0, !PT ;  /* 0x000000ffff437210 */ /* 0x000fe400007fe4ff */
[----:B------:R-:W-:Y:S02]  /*04e0*/  IADD3.X R66, PT, PT, RZ, RZ, RZ, P1, !PT ;  /* 0x000000ffff427210 */ /* 0x000fe40000ffe4ff */
[----:B------:R-:W-:Y:S01]  /*04f0*/  IADD3.X R0, PT, PT, RZ, RZ, RZ, P2, !PT ;  /* 0x000000ffff007210 */ /* 0x000fe200017fe4ff */
[----:B0-----:R-:W-:Y:S06]  /*0500*/  BRA.U !UP0, `(.L_x_0) ;  /* 0x0000001908807547 */ /* 0x001fec000b800000 */
[----:B------:R-:W0:Y:S01]  /*0510*/  LDCU.64 UR12, c[0x0][0x3b0] ;  /* 0x00007600ff0c77ac */ /* 0x000e220008000a00 */
[----:B------:R-:W5:Y:S04]  /*0520*/  LDG.E.128 R20, desc[UR14][R20.64] ;  /* 0x0000000e14147981 */ /* 0x000f68000c1e1d00 */
[----:B------:R-:W5:Y:S04]  /*0530*/  LDG.E.128 R24, desc[UR14][R24.64] ;  /* 0x0000000e18187981 */ /* 0x000f68000c1e1d00 */
[----:B------:R-:W5:Y:S04]  /*0540*/  LDG.E.128 R28, desc[UR14][R28.64] ;  /* 0x0000000e1c1c7981 */ /* 0x000f68000c1e1d00 */
[----:B------:R-:W5:Y:S01]  /*0550*/  LDG.E.128 R32, desc[UR14][R32.64] ;  /* 0x0000000e20207981 */ /* 0x000f62000c1e1d00 */
[----:B0-----:R-:W-:-:S02]  /*0560*/  IADD3 R36, P0, PT, R68, UR12, RZ ;  /* 0x0000000c44247c10 */ /* 0x001fc4000ff1e0ff */
[----:B------:R-:W-:Y:S02]  /*0570*/  LEA R40, P1, R72, UR12, 0x2 ;  /* 0x0000000c48287c11 */ /* 0x000fe4000f8210ff */
[----:B------:R-:W-:Y:S02]  /*0580*/  LEA R44, P2, R71, UR12, 0x2 ;  /* 0x0000000c472c7c11 */ /* 0x000fe4000f8410ff */
[----:B------:R-:W-:Y:S02]  /*0590*/  LEA R48, P3, R69, UR12, 0x2 ;  /* 0x0000000c45307c11 */ /* 0x000fe4000f8610ff */
[----:B------:R-:W-:Y:S02]  /*05a0*/  IADD3.X R37, PT, PT, R70, UR13, RZ, P0, !PT ;  /* 0x0000000d46257c10 */ /* 0x000fe400087fe4ff */
[----:B------:R-:W-:Y:S02]  /*05b0*/  LEA.HI.X R41, R72, UR13, R67, 0x2, P1 ;  /* 0x0000000d48297c11 */ /* 0x000fe400088f1443 */
[----:B------:R-:W-:-:S02]  /*05c0*/  LEA.HI.X R45, R71, UR13, R66, 0x2, P2 ;  /* 0x0000000d472d7c11 */ /* 0x000fc400090f1442 */
[----:B------:R-:W-:Y:S01]  /*05d0*/  LEA.HI.X R49, R69, UR13, R0, 0x2, P3 ;  /* 0x0000000d45317c11 */ /* 0x000fe200098f1400 */
[----:B------:R-:W5:Y:S04]  /*05e0*/  LDG.E.128 R36, desc[UR14][R36.64] ;  /* 0x0000000e24247981 */ /* 0x000f68000c1e1d00 */
[----:B------:R-:W5:Y:S04]  /*05f0*/  LDG.E.128 R40, desc[UR14][R40.64] ;  /* 0x0000000e28287981 */ /* 0x000f68000c1e1d00 */
[----:B------:R-:W5:Y:S04]  /*0600*/  LDG.E.128 R44, desc[UR14][R44.64] ;  /* 0x0000000e2c2c7981 */ /* 0x000f68000c1e1d00 */
[----:B------:R-:W5:Y:S01]  /*0610*/  LDG.E.128 R48, desc[UR14][R48.64] ;  /* 0x0000000e30307981 */ /* 0x000f62000c1e1d00 */
[----:B------:R-:W-:-:S02]  /*0620*/  MOV R54, UR10 ;  /* 0x0000000a00367c02 */ /* 0x000fc40008000f00 */
[----:B------:R-:W-:Y:S02]  /*0630*/  MOV R88, RZ ;  /* 0x000000ff00587202 */ /* 0x000fe40000000f00 */
[----:B------:R-:W-:Y:S02]  /*0640*/  MOV R64, UR6 ;  /* 0x0000000600407c02 */ /* 0x000fe40008000f00 */
[----:B------:R-:W-:Y:S01]  /*0650*/  MOV R65, UR7 ;  /* 0x0000000700417c02 */ /* 0x000fe20008000f00 */
[----:B------:R-:W-:Y:S01]  /*0660*/  UMOV UR8, UR4 ;  /* 0x0000000400087c82 */ /* 0x000fe20008000000 */
[----:B------:R-:W-:Y:S01]  /*0670*/  MOV R55, UR9 ;  /* 0x0000000900377c02 */ /* 0x000fe20008000f00 */
[----:B------:R-:W-:Y:S01]  /*0680*/  UMOV UR9, UR5 ;  /* 0x0000000500097c82 */ /* 0x000fe20008000000 */
[----:B------:R-:W-:-:S05]  /*0690*/  UMOV UR4, URZ ;  /* 0x000000ff00047c82 */ /* 0x000fca0008000000 */
.L_x_34:
[----:B------:R-:W0:Y:S01]  /*06a0*/  S2R R94, SR_TID.X ;  /* 0x00000000005e7919 */ /* 0x000e220000002100 */
[----:B------:R-:W1:Y:S01]  /*06b0*/  LDCU UR6, c[0x0][0x388] ;  /* 0x00007100ff0677ac */ /* 0x000e620008000800 */
[----:B------:R-:W-:Y:S02]  /*06c0*/  MOV R52, UR8 ;  /* 0x0000000800347c02 */ /* 0x000fe40008000f00 */
[----:B------:R-:W-:Y:S01]  /*06d0*/  MOV R53, UR9 ;  /* 0x0000000900357c02 */ /* 0x000fe20008000f00 */
[----:B------:R-:W2:Y:S01]  /*06e0*/  LDCU UR5, c[0x0][0x384] ;  /* 0x00007080ff0577ac */ /* 0x000ea20008000800 */
[----:B0-----:R-:W-:Y:S02]  /*06f0*/  SHF.L.U32 R56, R94, 0x2, RZ ;  /* 0x000000025e387819 */ /* 0x001fe400000006ff */
[----:B------:R-:W-:Y:S02]  /*0700*/  SHF.R.U32.HI R2, RZ, 0x2, R94 ;  /* 0x00000002ff027819 */ /* 0x000fe4000001165e */
[----:B------:R-:W-:-:S02]  /*0710*/  LOP3.LUT R3, R56, 0xc, RZ, 0xc0, !PT ;  /* 0x0000000c38037812 */ /* 0x000fc400078ec0ff */
[----:B------:R-:W-:Y:S02]  /*0720*/  SHF.R.U32.HI R93, RZ, 0x4, R94 ;  /* 0x00000004ff5d7819 */ /* 0x000fe4000001165e */
[----:B------:R-:W-:Y:S01]  /*0730*/  LOP3.LUT R56, R56, 0x3c, RZ, 0xc0, !PT ;  /* 0x0000003c38387812 */ /* 0x000fe200078ec0ff */
[----:B-1----:R-:W-:Y:S01]  /*0740*/  IMAD R3, R2, UR6, R3 ;  /* 0x0000000602037c24 */ /* 0x002fe2000f8e0203 */
[----:B------:R-:W-:-:S03]  /*0750*/  MOV R2, R54 ;  /* 0x0000003600027202 */ /* 0x000fc60000000f00 */
[----:B------:R-:W-:Y:S01]  /*0760*/  IMAD.WIDE.U32 R52, R3, 0x4, R52 ;  /* 0x0000000403347825 */ /* 0x000fe200078e0034 */
[----:B------:R-:W-:-:S03]  /*0770*/  MOV R3, R55 ;  /* 0x0000003700037202 */ /* 0x000fc60000000f00 */
[----:B--2---:R-:W-:Y:S02]  /*0780*/  IMAD R61, R93, UR5, R56 ;  /* 0x000000055d3d7c24 */ /* 0x004fe4000f8e0238 */
[----:B------:R-:W2:Y:S02]  /*0790*/  LDG.E.128 R52, desc[UR14][R52.64] ;  /* 0x0000000e34347981 */ /* 0x000ea4000c1e1d00 */
[----:B------:R-:W-:-:S04]  /*07a0*/  IMAD.WIDE.U32 R56, R61, 0x4, R64 ;  /* 0x000000043d387825 */ /* 0x000fc800078e0040 */
[----:B------:R-:W-:Y:S02]  /*07b0*/  IMAD.WIDE.U32 R60, R61, 0x4, R2 ;  /* 0x000000043d3c7825 */ /* 0x000fe400078e0002 */
[----:B------:R-:W3:Y:S04]  /*07c0*/  LDG.E.128 R56, desc[UR14][R56.64] ;  /* 0x0000000e38387981 */ /* 0x000ee8000c1e1d00 */
[----:B------:R-:W4:Y:S01]  /*07d0*/  LDG.E.128 R60, desc[UR14][R60.64] ;  /* 0x0000000e3c3c7981 */ /* 0x000f22000c1e1d00 */
[----:B------:R-:W0:Y:S01]  /*07e0*/  S2UR UR7, SR_CgaCtaId ;  /* 0x00000000000779c3 */ /* 0x000e220000008800 */
[----:B------:R-:W-:Y:S01]  /*07f0*/  UMOV UR5, 0x400 ;  /* 0x0000040000057882 */ /* 0x000fe20000000000 */
[C---:B------:R-:W-:Y:S01]  /*0800*/  SHF.L.U32 R90, R94.reuse, 0x4, RZ ;  /* 0x000000045e5a7819 */ /* 0x040fe200000006ff */
[----:B------:R-:W-:Y:S01]  /*0810*/  UIADD3 UR6, UPT, UPT, UR5, 0x1000, URZ ;  /* 0x0000100005067890 */ /* 0x000fe2000fffe0ff */
[----:B------:R-:W-:-:S02]  /*0820*/  SHF.L.U32 R89, R94, 0xa, RZ ;  /* 0x0000000a5e597819 */ /* 0x000fc400000006ff */
[----:B------:R-:W-:Y:S02]  /*0830*/  LOP3.LUT R90, R90, 0xf0, RZ, 0xc0, !PT ;  /* 0x000000f05a5a7812 */ /* 0x000fe400078ec0ff */
[----:B------:R-:W-:Y:S02]  /*0840*/  LOP3.LUT R92, R89, 0xcfc, R94, 0xc8, !PT ;  /* 0x00000cfc595c7812 */ /* 0x000fe400078ec85e */
[----:B------:R-:W-:Y:S01]  /*0850*/  LEA R93, R93, R90, 0x8 ;  /* 0x0000005a5d5d7211 */ /* 0x000fe200078e40ff */
[----:B0-----:R-:W-:Y:S02]  /*0860*/  ULEA UR10, UR7, UR5, 0x18 ;  /* 0x00000005070a7291 */ /* 0x001fe4000f8ec0ff */
[----:B------:R-:W-:Y:S02]  /*0870*/  UIADD3 UR5, UPT, UPT, UR5, 0x2000, URZ ;  /* 0x0000200005057890 */ /* 0x000fe4000fffe0ff */
[----:B------:R-:W-:Y:S02]  /*0880*/  ULEA UR6, UR7, UR6, 0x18 ;  /* 0x0000000607067291 */ /* 0x000fe4000f8ec0ff */
[----:B------:R-:W-:Y:S01]  /*0890*/  ULEA UR5, UR7, UR5, 0x18 ;  /* 0x0000000507057291 */ /* 0x000fe2000f8ec0ff */
[----:B------:R-:W-:-:S02]  /*08a0*/  LOP3.LUT R90, R94, 0xf, RZ, 0xc0, !PT ;  /* 0x0000000f5e5a7812 */ /* 0x000fc400078ec0ff */
[----:B------:R-:W-:Y:S02]  /*08b0*/  LOP3.LUT R89, R94, 0xf0, RZ, 0xc0, !PT ;  /* 0x000000f05e597812 */ /* 0x000fe400078ec0ff */
[C---:B------:R-:W-:Y:S02]  /*08c0*/  LEA R91, R90.reuse, UR6, 0x4 ;  /* 0x000000065a5b7c11 */ /* 0x040fe4000f8e20ff */
[----:B------:R-:W-:Y:S02]  /*08d0*/  IADD3 R89, PT, PT, R89, UR10, RZ ;  /* 0x0000000a59597c10 */ /* 0x000fe4000fffe0ff */
[----:B------:R-:W-:Y:S02]  /*08e0*/  IADD3 R91, PT, PT, R91, 0x8, RZ ;  /* 0x000000085b5b7810 */ /* 0x000fe40007ffe0ff */
[----:B------:R-:W-:Y:S01]  /*08f0*/  LEA R90, R90, UR5, 0x4 ;  /* 0x000000055a5a7c11 */ /* 0x000fe2000f8e20ff */
[----:B--2---:R0:W-:Y:S04]  /*0900*/  STS [R92+UR10], R52 ;  /* 0x000000345c007988 */ /* 0x0041e8000800080a */
[----:B------:R0:W-:Y:S04]  /*0910*/  STS [R92+UR10+0x100], R53 ;  /* 0x000100355c007988 */ /* 0x0001e8000800080a */
[----:B------:R0:W-:Y:S04]  /*0920*/  STS [R92+UR10+0x200], R54 ;  /* 0x000200365c007988 */ /* 0x0001e8000800080a */
[----:B------:R0:W-:Y:S04]  /*0930*/  STS [R92+UR10+0x300], R55 ;  /* 0x000300375c007988 */ /* 0x0001e8000800080a */
[----:B---3--:R0:W-:Y:S04]  /*0940*/  STS.128 [R93+UR5], R56 ;  /* 0x000000385d007988 */ /* 0x0081e80008000c05 */
[----:B----4-:R0:W-:Y:S01]  /*0950*/  STS.128 [R93+UR6], R60 ;  /* 0x0000003c5d007988 */ /* 0x0101e20008000c06 */
[----:B------:R-:W-:Y:S01]  /*0960*/  UMOV UR5, 0x8 ;  /* 0x0000000800057882 */ /* 0x000fe20000000000 */
[----:B------:R-:W-:Y:S06]  /*0970*/  BAR.SYNC.DEFER_BLOCKING 0x0 ;  /* 0x0000000000007b1d */ /* 0x000fec0000010000 */
.L_x_33:
[----:B0-----:R-:W0:Y:S01]  /*0980*/  LDS.64 R54, [R91+-0x8] ;  /* 0xfffff8005b367984 */ /* 0x001e220000000a00 */
[----:B------:R-:W-:Y:S03]  /*0990*/  BSSY.RECONVERGENT B0, `(.L_x_1) ;  /* 0x000002a000007945 */ /* 0x000fe60003800200 */
[----:B------:R-:W-:Y:S04]  /*09a0*/  LDS.64 R56, [R89+UR5+-0x8] ;  /* 0xfffff80559387984 */ /* 0x000fe80008000a00 */
[----:B------:R-:W1:Y:S04]  /*09b0*/  LDS.64 R62, [R90+UR5+-0x8] ;  /* 0xfffff8055a3e7984 */ /* 0x000e680008000a00 */
[----:B------:R-:W2:Y:S04]  /*09c0*/  LDS.64 R60, [R90+UR5] ;  /* 0x000000055a3c7984 */ /* 0x000ea80008000a00 */
[----:B------:R-:W3:Y:S04]  /*09d0*/  LDS.64 R58, [R89+UR5] ;  /* 0x00000005593a7984 */ /* 0x000ee80008000a00 */
[----:B------:R-:W4:Y:S01]  /*09e0*/  LDS.64 R52, [R91] ;  /* 0x000000005b347984 */ /* 0x000f220000000a00 */
[----:B0----5:R-:W-:-:S02]  /*09f0*/  FSETP.GTU.AND P0, PT, R20, R54, PT ;  /* 0x000000361400720b */ /* 0x021fc40003f0c000 */
[-C--:B------:R-:W-:Y:S02]  /*0a00*/  FSETP.GTU.AND P1, PT, R21, R55.reuse, PT ;  /* 0x000000371500720b */ /* 0x080fe40003f2c000 */
[----:B------:R-:W-:Y:S02]  /*0a10*/  FSETP.GTU.AND P4, PT, R24, R54, PT ;  /* 0x000000361800720b */ /* 0x000fe40003f8c000 */
[----:B------:R-:W-:Y:S01]  /*0a20*/  FSETP.GTU.AND P5, PT, R25, R55, PT ;  /* 0x000000371900720b */ /* 0x000fe20003fac000 */
[CC--:B-1----:R-:W-:Y:S01]  /*0a30*/  FMUL R104, R56.reuse, R62.reuse ;  /* 0x0000003e38687220 */ /* 0x0c2fe20000400000 */
[CC--:B------:R-:W-:Y:S01]  /*0a40*/  FMUL R100, R56.reuse, R63.reuse ;  /* 0x0000003f38647220 */ /* 0x0c0fe20000400000 */
[C---:B------:R-:W-:Y:S01]  /*0a50*/  FMUL R94, R57.reuse, R62 ;  /* 0x0000003e395e7220 */ /* 0x040fe20000400000 */
[C---:B------:R-:W-:Y:S01]  /*0a60*/  FMUL R95, R57.reuse, R63 ;  /* 0x0000003f395f7220 */ /* 0x040fe20000400000 */
[CC--:B--2---:R-:W-:Y:S01]  /*0a70*/  FMUL R98, R56.reuse, R60.reuse ;  /* 0x0000003c38627220 */ /* 0x0c4fe20000400000 */
[-C--:B------:R-:W-:Y:S01]  /*0a80*/  FMUL R97, R56, R61.reuse ;  /* 0x0000003d38617220 */ /* 0x080fe20000400000 */
[C---:B------:R-:W-:Y:S01]  /*0a90*/  FMUL R96, R57.reuse, R60 ;  /* 0x0000003c39607220 */ /* 0x040fe20000400000 */
[----:B------:R-:W-:Y:S01]  /*0aa0*/  FMUL R57, R57, R61 ;  /* 0x0000003d39397220 */ /* 0x000fe20000400000 */
[C---:B---3--:R-:W-:Y:S01]  /*0ab0*/  FMUL R92, R58.reuse, R62 ;  /* 0x0000003e3a5c7220 */ /* 0x048fe20000400000 */
[CC--:B------:R-:W-:Y:S01]  /*0ac0*/  FMUL R93, R58.reuse, R63.reuse ;  /* 0x0000003f3a5d7220 */ /* 0x0c0fe20000400000 */
[C---:B------:R-:W-:Y:S01]  /*0ad0*/  FMUL R56, R58.reuse, R60 ;  /* 0x0000003c3a387220 */ /* 0x040fe20000400000 */
[C---:B------:R-:W-:Y:S01]  /*0ae0*/  FMUL R62, R59.reuse, R62 ;  /* 0x0000003e3b3e7220 */ /* 0x040fe20000400000 */
[C---:B------:R-:W-:Y:S01]  /*0af0*/  FMUL R63, R59.reuse, R63 ;  /* 0x0000003f3b3f7220 */ /* 0x040fe20000400000 */
[C---:B------:R-:W-:Y:S01]  /*0b00*/  FMUL R60, R59.reuse, R60 ;  /* 0x0000003c3b3c7220 */ /* 0x040fe20000400000 */
[-C--:B------:R-:W-:Y:S01]  /*0b10*/  FMUL R58, R58, R61.reuse ;  /* 0x0000003d3a3a7220 */ /* 0x080fe20000400000 */
[----:B------:R-:W-:Y:S01]  /*0b20*/  FMUL R59, R59, R61 ;  /* 0x0000003d3b3b7220 */ /* 0x000fe20000400000 */
[----:B------:R-:W-:Y:S01]  /*0b30*/  HFMA2 R61, -RZ, RZ, 0, 0 ;  /* 0x00000000ff3d7431 */ /* 0x000fe200000001ff */
[----:B----4-:R-:W-:-:S02]  /*0b40*/  FSETP.GTU.AND P2, PT, R22, R52, PT ;  /* 0x000000341600720b */ /* 0x010fc40003f4c000 */
[----:B------:R-:W-:Y:S02]  /*0b50*/  FSETP.GTU.AND P3, PT, R23, R53, PT ;  /* 0x000000351700720b */ /* 0x000fe40003f6c000 */
[----:B------:R-:W-:Y:S01]  /*0b60*/  FSETP.GTU.AND P6, PT, R26, R52, PT ;  /* 0x000000341a00720b */ /* 0x000fe20003fcc000 */
[----:B------:R-:W-:-:S12]  /*0b70*/  @P0 BRA `(.L_x_2) ;  /* 0x00000000002c0947 */ /* 0x000fd80003800000 */
[----:B------:R-:W-:Y:S01]  /*0b80*/  MOV R102, 0x3bbb989d ;  /* 0x3bbb989d00667802 */ /* 0x000fe20000000f00 */
[----:B------:R-:W-:Y:S01]  /*0b90*/  FADD R61, R20, -R54 ;  /* 0x80000036143d7221 */ /* 0x000fe20000000000 */
[----:B------:R-:W-:-:S03]  /*0ba0*/  MOV R106, 0x437c0000 ;  /* 0x437c0000006a7802 */ /* 0x000fc60000000f00 */
[----:B------:R-:W-:-:S04]  /*0bb0*/  FFMA.SAT R99, R61, R102, 0.5 ;  /* 0x3f0000003d637423 */ /* 0x000fc80000002066 */
[----:B------:R-:W-:-:S04]  /*0bc0*/  FFMA.RM R99, R99, R106, 12582913 ;  /* 0x4b40000163637423 */ /* 0x000fc8000000406a */
[----:B------:R-:W-:-:S04]  /*0bd0*/  FADD R102, R99, -12583039 ;  /* 0xcb40007f63667421 */ /* 0x000fc80000000000 */
[----:B------:R-:W-:-:S04]  /*0be0*/  FFMA R102, R61, 1.4426950216293334961, -R102 ;  /* 0x3fb8aa3b3d667823 */ /* 0x000fc80000000866 */
[----:B------:R-:W-:Y:S01]  /*0bf0*/  FFMA R102, R61, 1.925963033500011079e-08, R102 ;  /* 0x32a570603d667823 */ /* 0x000fe20000000066 */
[----:B------:R-:W-:-:S05]  /*0c00*/  SHF.L.U32 R61, R99, 0x17, RZ ;  /* 0x00000017633d7819 */ /* 0x000fca00000006ff */
[----:B------:R-:W0:Y:S02]  /*0c10*/  MUFU.EX2 R102, R102 ;  /* 0x0000006600667308 */ /* 0x000e240000000800 */
[----:B0-----:R-:W-:-:S07]  /*0c20*/  FMUL R61, R61, R102 ;  /* 0x000000663d3d7220 */ /* 0x001fce0000400000 */
.L_x_2:
[----:B------:R-:W-:Y:S05]  /*0c30*/  BSYNC.RECONVERGENT B0 ;  /* 0x0000000000007941 */ /* 0x000fea0003800200 */
.L_x_1:
[----:B------:R-:W-:Y:S01]  /*0c40*/  BSSY.RECONVERGENT B0, `(.L_x_3) ;  /* 0x000000f000007945 */ /* 0x000fe20003800200 */
[----:B------:R-:W-:Y:S01]  /*0c50*/  FMUL R61, R104, R61 ;  /* 0x0000003d683d7220 */ /* 0x000fe20000400000 */
[----:B------:R-:W-:Y:S02]  /*0c60*/  MOV R99, RZ ;  /* 0x000000ff00637202 */ /* 0x000fe40000000f00 */
[----:B------:R-:W-:Y:S05]  /*0c70*/  @P1 BRA `(.L_x_4) ;  /* 0x00000000002c1947 */ /* 0x000fea0003800000 */
[----:B------:R-:W-:Y:S02]  /*0c80*/  HFMA2 R102, -RZ, RZ, 0.96630859375, -0.0022525787353515625 ;  /* 0x3bbb989dff667431 */ /* 0x000fe400000001ff */
        /* <DEDUP_REMOVED lines=10> */
.L_x_4:
[----:B------:R-:W-:Y:S05]  /*0d30*/  BSYNC.RECONVERGENT B0 ;  /* 0x0000000000007941 */ /* 0x000fea0003800200 */
.L_x_3:
[----:B------:R-:W-:Y:S01]  /*0d40*/  FMUL R100, R100, R99 ;  /* 0x0000006364647220 */ /* 0x000fe20000400000 */
[----:B------:R-:W-:Y:S01]  /*0d50*/  BSSY.RECONVERGENT B0, `(.L_x_5) ;  /* 0x000000e000007945 */ /* 0x000fe20003800200 */
[----:B------:R-:W-:-:S03]  /*0d60*/  HFMA2 R99, -RZ, RZ, 0, 0 ;  /* 0x00000000ff637431 */ /* 0x000fc600000001ff */
[----:B------:R-:W-:Y:S05]  /*0d70*/  @P2 BRA `(.L_x_6) ;  /* 0x00000000002c2947 */ /* 0x000fea0003800000 */
        /* <DEDUP_REMOVED lines=11> */
.L_x_6:
[----:B------:R-:W-:Y:S05]  /*0e30*/  BSYNC.RECONVERGENT B0 ;  /* 0x0000000000007941 */ /* 0x000fea0003800200 */
.L_x_5:
        /* <DEDUP_REMOVED lines=15> */
.L_x_8:
[----:B------:R-:W-:Y:S05]  /*0f30*/  BSYNC.RECONVERGENT B0 ;  /* 0x0000000000007941 */ /* 0x000fea0003800200 */
.L_x_7:
        /* <DEDUP_REMOVED lines=15> */
.L_x_10:
[----:B------:R-:W-:Y:S05]  /*1030*/  BSYNC.RECONVERGENT B0 ;  /* 0x0000000000007941 */ /* 0x000fea0003800200 */
.L_x_9:
        /* <DEDUP_REMOVED lines=15> */
.L_x_12:
[----:B------:R-:W-:Y:S05]  /*1130*/  BSYNC.RECONVERGENT B0 ;  /* 0x0000000000007941 */ /* 0x000fea0003800200 */
.L_x_11:
        /* <DEDUP_REMOVED lines=15> */
.L_x_14:
[----:B------:R-:W-:Y:S05]  /*1230*/  BSYNC.RECONVERGENT B0 ;  /* 0x0000000000007941 */ /* 0x000fea0003800200 */
.L_x_13:
[----:B------:R-:W-:Y:S01]  /*1240*/  FSETP.GTU.AND P6, PT, R27, R53, PT ;  /* 0x000000351b00720b */ /* 0x000fe20003fcc000 */
[----:B------:R-:W-:Y:S01]  /*1250*/  BSSY.RECONVERGENT B0, `(.L_x_15) ;  /* 0x0000017000007945 */ /* 0x000fe20003800200 */
[-C--:B------:R-:W-:Y:S01]  /*1260*/  FSETP.GTU.AND P2, PT, R28, R54.reuse, PT ;  /* 0x000000361c00720b */ /* 0x080fe20003f4c000 */
[----:B------:R-:W-:Y:S01]  /*1270*/  FMUL R95, R96, R95 ;  /* 0x0000005f605f7220 */ /* 0x000fe20000400000 */
[----:B------:R-:W-:Y:S02]  /*1280*/  MOV R96, RZ ;  /* 0x000000ff00607202 */ /* 0x000fe40000000f00 */
[----:B------:R-:W-:Y:S02]  /*1290*/  P2R R104, PR, RZ, 0x4 ;  /* 0x00000004ff687803 */ /* 0x000fe40000000000 */
[----:B------:R-:W-:Y:S02]  /*12a0*/  FSETP.GTU.AND P0, PT, R29, R55, PT ;  /* 0x000000371d00720b */ /* 0x000fe40003f0c000 */
[----:B------:R-:W-:-:S02]  /*12b0*/  FSETP.GTU.AND P1, PT, R32, R54, PT ;  /* 0x000000362000720b */ /* 0x000fc40003f2c000 */
[----:B------:R-:W-:Y:S02]  /*12c0*/  FSETP.GTU.AND P2, PT, R33, R55, PT ;  /* 0x000000372100720b */ /* 0x000fe40003f4c000 */
[-C--:B------:R-:W-:Y:S02]  /*12d0*/  FSETP.GTU.AND P3, PT, R30, R52.reuse, PT ;  /* 0x000000341e00720b */ /* 0x080fe40003f6c000 */
[----:B------:R-:W-:Y:S02]  /*12e0*/  FSETP.GTU.AND P4, PT, R31, R53, PT ;  /* 0x000000351f00720b */ /* 0x000fe40003f8c000 */
[----:B------:R-:W-:Y:S01]  /*12f0*/  FSETP.GTU.AND P5, PT, R34, R52, PT ;  /* 0x000000342200720b */ /* 0x000fe20003fac000 */
[----:B------:R-:W-:-:S12]  /*1300*/  @P6 BRA `(.L_x_16) ;  /* 0x00000000002c6947 */ /* 0x000fd80003800000 */
        /* <DEDUP_REMOVED lines=11> */
.L_x_16:
[----:B------:R-:W-:Y:S05]  /*13c0*/  BSYNC.RECONVERGENT B0 ;  /* 0x0000000000007941 */ /* 0x000fea0003800200 */
.L_x_15:
[----:B------:R-:W-:Y:S01]  /*13d0*/  ISETP.NE.AND P6, PT, R104, RZ, PT ;  /* 0x000000ff6800720c */ /* 0x000fe20003fc5270 */
[----:B------:R-:W-:Y:S01]  /*13e0*/  FMUL R96, R57, R96 ;  /* 0x0000006039607220 */ /* 0x000fe20000400000 */
[----:B------:R-:W-:Y:S01]  /*13f0*/  BSSY.RECONVERGENT B0, `(.L_x_17) ;  /* 0x000000e000007945 */ /* 0x000fe20003800200 */
[----:B------:R-:W-:-:S10]  /*1400*/  HFMA2 R57, -RZ, RZ, 0, 0 ;  /* 0x00000000ff397431 */ /* 0x000fd400000001ff */
        /* <DEDUP_REMOVED lines=12> */
.L_x_18:
[----:B------:R-:W-:Y:S05]  /*14d0*/  BSYNC.RECONVERGENT B0 ;  /* 0x0000000000007941 */ /* 0x000fea0003800200 */
.L_x_17:
        /* <DEDUP_REMOVED lines=15> */
.L_x_20:
[----:B------:R-:W-:Y:S05]  /*15d0*/  BSYNC.RECONVERGENT B0 ;  /* 0x0000000000007941 */ /* 0x000fea0003800200 */
.L_x_19:
        /* <DEDUP_REMOVED lines=15> */
.L_x_22:
[----:B------:R-:W-:Y:S05]  /*16d0*/  BSYNC.RECONVERGENT B0 ;  /* 0x0000000000007941 */ /* 0x000fea0003800200 */
.L_x_21:
        /* <DEDUP_REMOVED lines=9> */
[C---:B------:R-:W-:Y:S01]  /*1770*/  FADD R103, R101.reuse, -12583039 ;  /* 0xcb40007f65677421 */ /* 0x040fe20000000000 */
[----:B------:R-:W-:-:S03]  /*1780*/  SHF.L.U32 R101, R101, 0x17, RZ ;  /* 0x0000001765657819 */ /* 0x000fc600000006ff */
[----:B------:R-:W-:-:S04]  /*1790*/  FFMA R103, R56, 1.4426950216293334961, -R103 ;  /* 0x3fb8aa3b38677823 */ /* 0x000fc80000000867 */
[----:B------:R-:W-:-:S04]  /*17a0*/  FFMA R103, R56, 1.925963033500011079e-08, R103 ;  /* 0x32a5706038677823 */ /* 0x000fc80000000067 */
[----:B------:R-:W0:Y:S02]  /*17b0*/  MUFU.EX2 R56, R103 ;  /* 0x0000006700387308 */ /* 0x000e240000000800 */
[----:B0-----:R-:W-:-:S07]  /*17c0*/  FMUL R101, R101, R56 ;  /* 0x0000003865657220 */ /* 0x001fce0000400000 */
.L_x_24:
[----:B------:R-:W-:Y:S05]  /*17d0*/  BSYNC.RECONVERGENT B0 ;  /* 0x0000000000007941 */ /* 0x000fea0003800200 */
.L_x_23:
        /* <DEDUP_REMOVED lines=15> */
.L_x_26:
[----:B------:R-:W-:Y:S05]  /*18d0*/  BSYNC.RECONVERGENT B0 ;  /* 0x0000000000007941 */ /* 0x000fea0003800200 */
.L_x_25:
        /* <DEDUP_REMOVED lines=15> */
.L_x_28:
[----:B------:R-:W-:Y:S05]  /*19d0*/  BSYNC.RECONVERGENT B0 ;  /* 0x0000000000007941 */ /* 0x000fea0003800200 */
.L_x_27:
[----:B------:R-:W-:Y:S01]  /*19e0*/  BSSY.RECONVERGENT B0, `(.L_x_29) ;  /* 0x000000f000007945 */ /* 0x000fe20003800200 */
[----:B------:R-:W-:Y:S02]  /*19f0*/  HFMA2 R55, -RZ, RZ, 0, 0 ;  /* 0x00000000ff377431 */ /* 0x000fe400000001ff */
[----:B------:R-:W-:Y:S01]  /*1a00*/  FMUL R54, R63, R54 ;  /* 0x000000363f367220 */ /* 0x000fe20000400000 */
[----:B------:R-:W-:Y:S06]  /*1a10*/  @P5 BRA `(.L_x_30) ;  /* 0x00000000002c5947 */ /* 0x000fec0003800000 */
        /* <DEDUP_REMOVED lines=11> */
.L_x_30:
[----:B------:R-:W-:Y:S05]  /*1ad0*/  BSYNC.RECONVERGENT B0 ;  /* 0x0000000000007941 */ /* 0x000fea0003800200 */
.L_x_29:
[----:B------:R-:W-:Y:S01]  /*1ae0*/  FSETP.GTU.AND P0, PT, R35, R53, PT ;  /* 0x000000352300720b */ /* 0x000fe20003f0c000 */
[----:B------:R-:W-:Y:S01]  /*1af0*/  UIADD3 UR5, UPT, UPT, UR5, 0x100, URZ ;  /* 0x0000010005057890 */ /* 0x000fe2000fffe0ff */
[----:B------:R-:W-:Y:S01]  /*1b00*/  FMUL R55, R60, R55 ;  /* 0x000000373c377220 */ /* 0x000fe20000400000 */
[----:B------:R-:W-:Y:S01]  /*1b10*/  BSSY.RECONVERGENT B0, `(.L_x_31) ;  /* 0x000002d000007945 */ /* 0x000fe20003800200 */
[----:B------:R-:W-:Y:S01]  /*1b20*/  FFMA R73, R36, R61, R73 ;  /* 0x0000003d24497223 */ /* 0x000fe20000000049 */
[----:B------:R-:W-:Y:S01]  /*1b30*/  UISETP.NE.AND UP0, UPT, UR5, 0x1008, UPT ;  /* 0x000010080500788c */ /* 0x000fe2000bf05270 */
[----:B------:R-:W-:Y:S01]  /*1b40*/  FADD R4, R61, R4 ;  /* 0x000000043d047221 */ /* 0x000fe20000000000 */
[----:B------:R-:W-:Y:S01]  /*1b50*/  FFMA R74, R37, R100, R74 ;  /* 0x00000064254a7223 */ /* 0x000fe2000000004a */
        /* <DEDUP_REMOVED lines=27> */
[----:B------:R-:W-:Y:S01]  /*1d10*/  MOV R52, RZ ;  /* 0x000000ff00347202 */ /* 0x000fe20000000f00 */
[----:B------:R-:W-:Y:S06]  /*1d20*/  @P0 BRA `(.L_x_32) ;  /* 0x00000000002c0947 */ /* 0x000fec0003800000 */
        /* <DEDUP_REMOVED lines=11> */
.L_x_32:
[----:B------:R-:W-:Y:S05]  /*1de0*/  BSYNC.RECONVERGENT B0 ;  /* 0x0000000000007941 */ /* 0x000fea0003800200 */
.L_x_31:
[----:B------:R-:W-:Y:S01]  /*1df0*/  FMUL R52, R59, R52 ;  /* 0x000000343b347220 */ /* 0x000fe20000400000 */
[----:B------:R-:W-:-:S03]  /*1e00*/  IADD3 R91, PT, PT, R91, 0x100, RZ ;  /* 0x000001005b5b7810 */ /* 0x000fc60007ffe0ff */
[----:B------:R-:W-:Y:S01]  /*1e10*/  FFMA R88, R51, R52, R88 ;  /* 0x0000003433587223 */ /* 0x000fe20000000058 */
[----:B------:R-:W-:Y:S01]  /*1e20*/  FADD R19, R52, R19 ;  /* 0x0000001334137221 */ /* 0x000fe20000000000 */
[----:B------:R-:W-:Y:S06]  /*1e30*/  BRA.U UP0, `(.L_x_33) ;  /* 0xffffffe900d07547 */ /* 0x000fec000b83ffff */
[----:B------:R-:W0:Y:S01]  /*1e40*/  LDC R53, c[0x0][0x384] ;  /* 0x0000e100ff357b82 */ /* 0x000e220000000800 */
[----:B------:R-:W1:Y:S01]  /*1e50*/  LDCU UR5, c[0x0][0x388] ;  /* 0x00007100ff0577ac */ /* 0x000e620008000800 */
[----:B------:R-:W-:Y:S02]  /*1e60*/  UIADD3 UR8, UP0, UPT, UR8, 0x40, URZ ;  /* 0x0000004008087890 */ /* 0x000fe4000ff1e0ff */
[----:B------:R-:W-:Y:S02]  /*1e70*/  UIADD3 UR4, UPT, UPT, UR4, 0x10, URZ ;  /* 0x0000001004047890 */ /* 0x000fe4000fffe0ff */
[----:B------:R-:W-:Y:S02]  /*1e80*/  UIADD3.X UR9, UPT, UPT, URZ, UR9, URZ, UP0, !UPT ;  /* 0x00000009ff097290 */ /* 0x000fe400087fe4ff */
[----:B-1----:R-:W-:Y:S01]  /*1e90*/  UISETP.GE.U32.AND UP0, UPT, UR4, UR5, UPT ;  /* 0x000000050400728c */ /* 0x002fe2000bf06070 */
[----:B0-----:R-:W-:-:S05]  /*1ea0*/  SHF.L.U32 R53, R53, 0x4, RZ ;  /* 0x0000000435357819 */ /* 0x001fca00000006ff */
[----:B------:R-:W-:-:S04]  /*1eb0*/  IMAD.WIDE R2, R53, 0x4, R2 ;  /* 0x0000000435027825 */ /* 0x000fc800078e0202 */
[----:B------:R-:W-:Y:S01]  /*1ec0*/  IMAD.WIDE R64, R53, 0x4, R64 ;  /* 0x0000000435407825 */ /* 0x000fe200078e0240 */
[----:B------:R-:W-:Y:S02]  /*1ed0*/  MOV R54, R2 ;  /* 0x0000000200367202 */ /* 0x000fe40000000f00 */
[----:B------:R-:W-:Y:S01]  /*1ee0*/  MOV R55, R3 ;  /* 0x0000000300377202 */ /* 0x000fe20000000f00 */
[----:B------:R-:W-:Y:S06]  /*1ef0*/  BAR.SYNC.DEFER_BLOCKING 0x0 ;  /* 0x0000000000007b1d */ /* 0x000fec0000010000 */
[----:B------:R-:W-:Y:S05]  /*1f00*/  BRA.U !UP0, `(.L_x_34) ;  /* 0xffffffe508e47547 */ /* 0x000fea000b83ffff */
.L_x_0:
[----:B------:R-:W0:Y:S01]  /*1f10*/  LDCU.64 UR6, c[0x0][0x3b8] ;  /* 0x00007700ff0677ac */ /* 0x000e220008000a00 */
[----:B------:R-:W1:Y:S01]  /*1f20*/  LDCU.64 UR10, c[0x0][0x3a8] ;  /* 0x00007500ff0a77ac */ /* 0x000e620008000a00 */
[----:B0-----:R-:W-:-:S04]  /*1f30*/  IADD3 R2, P0, PT, R68, UR6, RZ ;  /* 0x0000000644027c10 */ /* 0x001fc8000ff1e0ff */
[----:B------:R-:W-:-:S05]  /*1f40*/  IADD3.X R3, PT, PT, R70, UR7, RZ, P0, !PT ;  /* 0x0000000746037c10 */ /* 0x000fca00087fe4ff */
[----:B------:R-:W2:Y:S01]  /*1f50*/  LDG.E.128 R20, desc[UR14][R2.64] ;  /* 0x0000000e02147981 */ /* 0x000ea2000c1e1d00 */
[----:B------:R-:W-:Y:S02]  /*1f60*/  SHF.L.U32 R30, R72, 0x2, RZ ;  /* 0x00000002481e7819 */ /* 0x000fe400000006ff */
[----:B-1----:R-:W-:Y:S02]  /*1f70*/  IADD3 R28, P0, PT, R68, UR10, RZ ;  /* 0x0000000a441c7c10 */ /* 0x002fe4000ff1e0ff */
[----:B------:R-:W-:Y:S02]  /*1f80*/  SHF.L.U64.HI R67, R72, 0x2, R67 ;  /* 0x0000000248437819 */ /* 0x000fe40000010243 */
[----:B------:R-:W-:Y:S02]  /*1f90*/  IADD3 R24, P1, PT, R30, UR6, RZ ;  /* 0x000000061e187c10 */ /* 0x000fe4000ff3e0ff */
[----:B------:R-:W-:Y:S02]  /*1fa0*/  IADD3.X R29, PT, PT, R70, UR11, RZ, P0, !PT ;  /* 0x0000000b461d7c10 */ /* 0x000fe400087fe4ff */
[----:B------:R-:W-:Y:S01]  /*1fb0*/  IADD3.X R25, PT, PT, R67, UR7, RZ, P1, !PT ;  /* 0x0000000743197c10 */ /* 0x000fe20008ffe4ff */
[----:B--2---:R-:W-:Y:S01]  /*1fc0*/  FADD R20, R20, R73 ;  /* 0x0000004914147221 */ /* 0x004fe20000000000 */
[----:B------:R-:W-:Y:S01]  /*1fd0*/  FADD R21, R21, R74 ;  /* 0x0000004a15157221 */ /* 0x000fe20000000000 */
[----:B------:R-:W-:Y:S01]  /*1fe0*/  FADD R22, R22, R75 ;  /* 0x0000004b16167221 */ /* 0x000fe20000000000 */
[----:B------:R-:W-:-:S05]  /*1ff0*/  FADD R23, R23, R76 ;  /* 0x0000004c17177221 */ /* 0x000fca0000000000 */
[----:B------:R0:W-:Y:S04]  /*2000*/  STG.E.128 desc[UR14][R2.64], R20 ;  /* 0x0000001402007986 */ /* 0x0001e8000c101d0e */
[----:B------:R1:W-:Y:S04]  /*2010*/  STG.E.128 desc[UR14][R28.64], R4 ;  /* 0x000000041c007986 */ /* 0x0003e8000c101d0e */
[----:B------:R-:W2:Y:S01]  /*2020*/  LDG.E.128 R32, desc[UR14][R24.64] ;  /* 0x0000000e18207981 */ /* 0x000ea2000c1e1d00 */
[----:B------:R-:W-:Y:S02]  /*2030*/  SHF.L.U32 R36, R71, 0x2, RZ ;  /* 0x0000000247247819 */ /* 0x000fe400000006ff */
[----:B------:R-:W-:-:S02]  /*2040*/  IADD3 R30, P0, PT, R30, UR10, RZ ;  /* 0x0000000a1e1e7c10 */ /* 0x000fc4000ff1e0ff */
        /* <DEDUP_REMOVED lines=8> */
[----:B------:R-:W-:Y:S04]  /*20d0*/  STG.E.128 desc[UR14][R24.64], R32 ;  /* 0x0000002018007986 */ /* 0x000fe8000c101d0e */
[----:B------:R2:W-:Y:S04]  /*20e0*/  STG.E.128 desc[UR14][R30.64], R8 ;  /* 0x000000081e007986 */ /* 0x0005e8000c101d0e */
[----:B0-----:R-:W3:Y:S01]  /*20f0*/  LDG.E.128 R20, desc[UR14][R26.64] ;  /* 0x0000000e1a147981 */ /* 0x001ee2000c1e1d00 */
[----:B-1----:R-:W-:Y:S02]  /*2100*/  SHF.L.U32 R6, R69, 0x2, RZ ;  /* 0x0000000245067819 */ /* 0x002fe400000006ff */
[----:B------:R-:W-:-:S02]  /*2110*/  IADD3 R4, P0, PT, R36, UR10, RZ ;  /* 0x0000000a24047c10 */ /* 0x000fc4000ff1e0ff */
[----:B------:R-:W-:Y:S02]  /*2120*/  SHF.L.U64.HI R0, R69, 0x2, R0 ;  /* 0x0000000245007819 */ /* 0x000fe40000010200 */
[----:B------:R-:W-:Y:S02]  /*2130*/  IADD3 R2, P1, PT, R6, UR6, RZ ;  /* 0x0000000606027c10 */ /* 0x000fe4000ff3e0ff */
[----:B------:R-:W-:Y:S02]  /*2140*/  IADD3.X R5, PT, PT, R66, UR11, RZ, P0, !PT ;  /* 0x0000000b42057c10 */ /* 0x000fe400087fe4ff */
[----:B------:R-:W-:Y:S01]  /*2150*/  IADD3.X R3, PT, PT, R0, UR7, RZ, P1, !PT ;  /* 0x0000000700037c10 */ /* 0x000fe20008ffe4ff */
[----:B---3--:R-:W-:Y:S01]  /*2160*/  FADD R20, R20, R81 ;  /* 0x0000005114147221 */ /* 0x008fe20000000000 */
[----:B------:R-:W-:Y:S01]  /*2170*/  FADD R21, R21, R82 ;  /* 0x0000005215157221 */ /* 0x000fe20000000000 */
[----:B------:R-:W-:Y:S01]  /*2180*/  FADD R22, R22, R83 ;  /* 0x0000005316167221 */ /* 0x000fe20000000000 */
[----:B------:R-:W-:-:S05]  /*2190*/  FADD R23, R23, R84 ;  /* 0x0000005417177221 */ /* 0x000fca0000000000 */
[----:B------:R-:W-:Y:S04]  /*21a0*/  STG.E.128 desc[UR14][R26.64], R20 ;  /* 0x000000141a007986 */ /* 0x000fe8000c101d0e */
[----:B------:R-:W-:Y:S04]  /*21b0*/  STG.E.128 desc[UR14][R4.64], R12 ;  /* 0x0000000c04007986 */ /* 0x000fe8000c101d0e */
[----:B--2---:R-:W2:Y:S01]  /*21c0*/  LDG.E.128 R8, desc[UR14][R2.64] ;  /* 0x0000000e02087981 */ /* 0x004ea2000c1e1d00 */
[----:B------:R-:W-:-:S04]  /*21d0*/  IADD3 R6, P0, PT, R6, UR10, RZ ;  /* 0x0000000a06067c10 */ /* 0x000fc8000ff1e0ff */
[----:B------:R-:W-:Y:S01]  /*21e0*/  IADD3.X R7, PT, PT, R0, UR11, RZ, P0, !PT ;  /* 0x0000000b00077c10 */ /* 0x000fe200087fe4ff */
[----:B--2---:R-:W-:Y:S01]  /*21f0*/  FADD R8, R8, R85 ;  /* 0x0000005508087221 */ /* 0x004fe20000000000 */
[----:B------:R-:W-:Y:S01]  /*2200*/  FADD R9, R9, R86 ;  /* 0x0000005609097221 */ /* 0x000fe20000000000 */
[----:B------:R-:W-:Y:S01]  /*2210*/  FADD R10, R10, R87 ;  /* 0x000000570a0a7221 */ /* 0x000fe20000000000 */
[----:B------:R-:W-:-:S05]  /*2220*/  FADD R11, R11, R88 ;  /* 0x000000580b0b7221 */ /* 0x000fca0000000000 */
[----:B------:R-:W-:Y:S04]  /*2230*/  STG.E.128 desc[UR14][R2.64], R8 ;  /* 0x0000000802007986 */ /* 0x000fe8000c101d0e */
[----:B------:R-:W-:Y:S01]  /*2240*/  STG.E.128 desc[UR14][R6.64], R16 ;  /* 0x0000001006007986 */ /* 0x000fe2000c101d0e */
[----:B------:R-:W-:Y:S05]  /*2250*/  EXIT ;  /* 0x000000000000794d */ /* 0x000fea0003800000 */
.L_x_35:
[----:B------:R-:W-:-:S00]  /*2260*/  BRA `(.L_x_35) ;  /* 0xfffffffc00fc7947 */ /* 0x000fc0000383ffff */
[----:B------:R-:W-:-:S00]  /*2270*/  NOP ;  /* 0x0000000000007918 */ /* 0x000fc00000000000 */
        /* <DEDUP_REMOVED lines=8> */
.L_x_108:


//--------------------- .text._Z15bwd_dv_chunk64xILi64ELi64ELi16ELi4ELi4EEviiiPfS0_S0_S0_S0_S0_ --------------------------
	.section	.text._Z15bwd_dv_chunk64xILi64ELi64ELi16ELi4ELi4EEviiiPfS0_S0_S0_S0_S0_,"ax",@progbits
	.align	128
        .global         _Z15bwd_dv_chunk64xILi64ELi64ELi16ELi4ELi4EEviiiPfS0_S0_S0_S0_S0_
        .type           _Z15bwd_dv_chunk64xILi64ELi64ELi16ELi4ELi4EEviiiPfS0_S0_S0_S0_S0_,@function
        .size           _Z15bwd_dv_chunk64xILi64ELi64ELi16ELi4ELi4EEviiiPfS0_S0_S0_S0_S0_,(.L_x_109 - _Z15bwd_dv_chunk64xILi64ELi64ELi16ELi4ELi4EEviiiPfS0_S0_S0_S0_S0_)
        .other          _Z15bwd_dv_chunk64xILi64ELi64ELi16ELi4ELi4EEviiiPfS0_S0_S0_S0_S0_,@"STO_CUDA_ENTRY STV_DEFAULT"
_Z15bwd_dv_chunk64xILi64ELi64ELi16ELi4ELi4EEviiiPfS0_S0_S0_S0_S0_:
.text._Z15bwd_dv_chunk64xILi64ELi64ELi16ELi4ELi4EEviiiPfS0_S0_S0_S0_S0_:
[----:B------:R-:W-:Y:S01]  /*0000*/  LDC R1, c[0x0][0x37c] ;  /* 0x0000df00ff017b82 */ /* 0x000fe20000000800 */
[----:B------:R-:W0:Y:S07]  /*0010*/  S2R R2, SR_TID.X ;  /* 0x0000000000027919 */ /* 0x000e2e0000002100 */
[----:B------:R-:W1:Y:S01]  /*0020*/  S2UR UR10, SR_CTAID.X ;  /* 0x00000000000a79c3 */ /* 0x000e620000002500 */
[----:B------:R-:W1:Y:S01]  /*0030*/  LDCU.64 UR16, c[0x0][0x380] ;  /* 0x00007000ff1077ac */ /* 0x000e620008000a00 */
[----:B------:R-:W-:-:S02]  /*0040*/  CS2R R34, SRZ ;  /* 0x0000000000227805 */ /* 0x000fc4000001ff00 */
[----:B------:R-:W-:Y:S02]  /*0050*/  CS2R R32, SRZ ;  /* 0x0000000000207805 */ /* 0x000fe4000001ff00 */
[----:B------:R-:W-:Y:S01]  /*0060*/  CS2R R30, SRZ ;  /* 0x00000000001e7805 */ /* 0x000fe2000001ff00 */
[----:B------:R-:W2:Y:S01]  /*0070*/  LDCU.64 UR20, c[0x0][0x3a0] ;  /* 0x00007400ff1477ac */ /* 0x000ea20008000a00 */
[----:B------:R-:W-:Y:S02]  /*0080*/  CS2R R28, SRZ ;  /* 0x00000000001c7805 */ /* 0x000fe4000001ff00 */
[----:B------:R-:W-:Y:S01]  /*0090*/  CS2R R26, SRZ ;  /* 0x00000000001a7805 */ /* 0x000fe2000001ff00 */
[----:B------:R-:W3:Y:S01]  /*00a0*/  S2UR UR11, SR_CTAID.Z ;  /* 0x00000000000b79c3 */ /* 0x000ee20000002700 */
[----:B------:R-:W4:Y:S01]  /*00b0*/  LDCU UR19, c[0x0][0x388] ;  /* 0x00007100ff1377ac */ /* 0x000f220008000800 */
[----:B------:R-:W-:Y:S02]  /*00c0*/  CS2R R24, SRZ ;  /* 0x0000000000187805 */ /* 0x000fe4000001ff00 */
[----:B------:R-:W-:-:S02]  /*00d0*/  CS2R R22, SRZ ;  /* 0x0000000000167805 */ /* 0x000fc4000001ff00 */
[----:B------:R-:W-:Y:S01]  /*00e0*/  CS2R R20, SRZ ;  /* 0x0000000000147805 */ /* 0x000fe2000001ff00 */
[----:B------:R-:W5:Y:S01]  /*00f0*/  LDCU.128 UR4, c[0x0][0x390] ;  /* 0x00007200ff0477ac */ /* 0x000f620008000c00 */
[----:B------:R-:W-:Y:S02]  /*0100*/  CS2R R18, SRZ ;  /* 0x0000000000127805 */ /* 0x000fe4000001ff00 */
[----:B------:R-:W-:Y:S01]  /*0110*/  CS2R R16, SRZ ;  /* 0x0000000000107805 */ /* 0x000fe2000001ff00 */
[----:B------:R-:W2:Y:S01]  /*0120*/  S2UR UR9, SR_CTAID.Y ;  /* 0x00000000000979c3 */ /* 0x000ea20000002600 */
[----:B------:R-:W-:Y:S02]  /*0130*/  CS2R R14, SRZ ;  /* 0x00000000000e7805 */ /* 0x000fe4000001ff00 */
[----:B------:R-:W-:Y:S02]  /*0140*/  CS2R R12, SRZ ;  /* 0x00000000000c7805 */ /* 0x000fe4000001ff00 */
[----:B------:R-:W-:-:S02]  /*0150*/  CS2R R10, SRZ ;  /* 0x00000000000a7805 */ /* 0x000fc4000001ff00 */
[----:B------:R-:W-:Y:S01]  /*0160*/  CS2R R8, SRZ ;  /* 0x0000000000087805 */ /* 0x000fe2000001ff00 */
[----:B-1----:R-:W-:Y:S02]  /*0170*/  UIMAD UR8, UR10, UR16, URZ ;  /* 0x000000100a0872a4 */ /* 0x002fe4000f8e02ff */
        /* <DEDUP_REMOVED lines=14> */
[----:B------:R-:W-:-:S02]  /*0260*/  UIMAD UR8, UR8, UR19, UR9 ;  /* 0x00000013080872a4 */ /* 0x000fc4000f8e0209 */
[----:B------:R-:W-:Y:S01]  /*0270*/  UIADD3 UR16, UP0, UPT, UR13, UR14, URZ ;  /* 0x0000000e0d107290 */ /* 0x000fe2000ff1e0ff */
[----:B------:R-:W-:Y:S01]  /*0280*/  IADD3 R85, PT, PT, R86, UR17, RZ ;  /* 0x0000001156557c10 */ /* 0x000fe2000fffe0ff */
[----:B------:R-:W-:Y:S02]  /*0290*/  UIADD3 UR11, UPT, UPT, UR12, UR13, UR11 ;  /* 0x0000000d0c0b7290 */ /* 0x000fe4000fffe00b */
[----:B------:R-:W-:Y:S01]  /*02a0*/  UIADD3.X UR18, UPT, UPT, URZ, UR15, URZ, UP0, !UPT ;  /* 0x0000000fff127290 */ /* 0x000fe200087fe4ff */
[C---:B------:R-:W-:Y:S01]  /*02b0*/  IADD3 R83, PT, PT, R85.reuse, UR17, RZ ;  /* 0x0000001155537c10 */ /* 0x040fe2000fffe0ff */
[----:B------:R-:W-:Y:S01]  /*02c0*/  ULEA UR9, UP0, UR14, UR20, 0x2 ;  /* 0x000000140e097291 */ /* 0x000fe2000f8010ff */
[----:B------:R-:W-:Y:S01]  /*02d0*/  IADD3 R0, P0, PT, R2, UR16, RZ ;  /* 0x0000001002007c10 */ /* 0x000fe2000ff1e0ff */
[----:B-----5:R-:W-:Y:S01]  /*02e0*/  UIMAD.WIDE.U32 UR4, UR8, 0x4, UR4 ;  /* 0x00000004080478a5 */ /* 0x020fe2000f8e0004 */
[----:B------:R-:W-:Y:S01]  /*02f0*/  IADD3 R4, P1, PT, R85, UR16, RZ ;  /* 0x0000001055047c10 */ /* 0x000fe2000ff3e0ff */
[----:B------:R-:W-:Y:S01]  /*0300*/  ULEA.HI.X UR8, UR14, UR21, UR15, 0x2, UP0 ;  /* 0x000000150e087291 */ /* 0x000fe200080f140f */
[----:B------:R-:W-:Y:S01]  /*0310*/  IADD3.X R3, PT, PT, RZ, UR18, RZ, P0, !PT ;  /* 0x00000012ff037c10 */ /* 0x000fe200087fe4ff */
[----:B------:R-:W-:Y:S01]  /*0320*/  UISETP.NE.AND UP0, UPT, UR19, URZ, UPT ;  /* 0x000000ff1300728c */ /* 0x000fe2000bf05270 */
[C---:B------:R-:W-:Y:S01]  /*0330*/  LEA R36, P0, R0.reuse, UR20, 0x2 ;  /* 0x0000001400247c11 */ /* 0x040fe2000f8010ff */
[----:B------:R-:W-:Y:S01]  /*0340*/  UIMAD.WIDE.U32 UR6, UR10, 0x4, UR6 ;  /* 0x000000040a0678a5 */ /* 0x000fe2000f8e0006 */
[----:B------:R-:W-:Y:S01]  /*0350*/  IADD3.X R5, PT, PT, RZ, UR18, RZ, P1, !PT ;  /* 0x00000012ff057c10 */ /* 0x000fe20008ffe4ff */
[----:B------:R-:W0:Y:S01]  /*0360*/  LDCU.64 UR14, c[0x0][0x358] ;  /* 0x00006b00ff0e77ac */ /* 0x000e220008000a00 */
[----:B------:R-:W-:-:S02]  /*0370*/  LEA.HI.X R37, R0, UR21, R3, 0x2, P0 ;  /* 0x0000001500257c11 */ /* 0x000fc400080f1403 */
[----:B------:R-:W-:Y:S02]  /*0380*/  IADD3 R6, P0, PT, R86, UR16, RZ ;  /* 0x0000001056067c10 */ /* 0x000fe4000ff1e0ff */
[----:B------:R-:W-:Y:S02]  /*0390*/  IADD3 R0, P2, PT, R83, UR16, RZ ;  /* 0x0000001053007c10 */ /* 0x000fe4000ff5e0ff */
[----:B------:R-:W-:Y:S02]  /*03a0*/  IADD3.X R7, PT, PT, RZ, UR18, RZ, P0, !PT ;  /* 0x00000012ff077c10 */ /* 0x000fe400087fe4ff */
[----:B------:R-:W-:Y:S02]  /*03b0*/  LEA R40, P0, R6, UR20, 0x2 ;  /* 0x0000001406287c11 */ /* 0x000fe4000f8010ff */
[----:B------:R-:W-:Y:S02]  /*03c0*/  IADD3.X R3, PT, PT, RZ, UR18, RZ, P2, !PT ;  /* 0x00000012ff037c10 */ /* 0x000fe400097fe4ff */
[----:B------:R-:W-:-:S02]  /*03d0*/  LEA R48, P2, R0, UR20, 0x2 ;  /* 0x0000001400307c11 */ /* 0x000fc4000f8410ff */
[----:B------:R-:W-:Y:S02]  /*03e0*/  LEA.HI.X R41, R6, UR21, R7, 0x2, P0 ;  /* 0x0000001506297c11 */ /* 0x000fe400080f1407 */
[----:B------:R-:W-:Y:S02]  /*03f0*/  CS2R R6, SRZ ;  /* 0x0000000000067805 */ /* 0x000fe4000001ff00 */
[----:B------:R-:W-:Y:S02]  /*0400*/  LEA R44, P1, R4, UR20, 0x2 ;  /* 0x00000014042c7c11 */ /* 0x000fe4000f8210ff */
[----:B------:R-:W-:Y:S02]  /*0410*/  IADD3 R2, P0, PT, R2, UR11, RZ ;  /* 0x0000000b02027c10 */ /* 0x000fe4000ff1e0ff */
[----:B------:R-:W-:Y:S02]  /*0420*/  LEA.HI.X R49, R0, UR21, R3, 0x2, P2 ;  /* 0x0000001500317c11 */ /* 0x000fe400090f1403 */
[----:B------:R-:W-:-:S02]  /*0430*/  LEA.HI.X R45, R4, UR21, R5, 0x2, P1 ;  /* 0x00000015042d7c11 */ /* 0x000fc400088f1405 */
[----:B------:R-:W-:Y:S02]  /*0440*/  CS2R R4, SRZ ;  /* 0x0000000000047805 */ /* 0x000fe4000001ff00 */
[----:B------:R-:W-:Y:S02]  /*0450*/  IADD3.X R3, PT, PT, RZ, RZ, RZ, P0, !PT ;  /* 0x000000ffff037210 */ /* 0x000fe400007fe4ff */
[----:B------:R-:W-:Y:S02]  /*0460*/  IADD3 R86, P0, PT, R86, UR11, RZ ;  /* 0x0000000b56567c10 */ /* 0x000fe4000ff1e0ff */
[----:B------:R-:W-:Y:S02]  /*0470*/  IADD3 R85, P1, PT, R85, UR11, RZ ;  /* 0x0000000b55557c10 */ /* 0x000fe4000ff3e0ff */
[----:B------:R-:W-:Y:S02]  /*0480*/  IADD3 R83, P2, PT, R83, UR11, RZ ;  /* 0x0000000b53537c10 */ /* 0x000fe4000ff5e0ff */
[----:B------:R-:W-:-:S02]  /*0490*/  SHF.L.U64.HI R84, R2, 0x2, R3 ;  /* 0x0000000202547819 */ /* 0x000fc40000010203 */
        /* <DEDUP_REMOVED lines=22> */
[----:B------:R-:W-:Y:S01]  /*0600*/  HFMA2 R35, -RZ, RZ, 0, 0 ;  /* 0x00000000ff237431 */ /* 0x000fe200000001ff */
[----:B------:R-:W-:-:S02]  /*0610*/  MOV R2, UR9 ;  /* 0x0000000900027c02 */ /* 0x000fc40008000f00 */
[----:B------:R-:W-:Y:S02]  /*0620*/  MOV R3, UR8 ;  /* 0x0000000800037c02 */ /* 0x000fe40008000f00 */
[----:B------:R-:W-:Y:S02]  /*0630*/  MOV R71, UR5 ;  /* 0x0000000500477c02 */ /* 0x000fe40008000f00 */
[----:B------:R-:W-:Y:S02]  /*0640*/  MOV R68, UR6 ;  /* 0x0000000600447c02 */ /* 0x000fe40008000f00 */
[----:B------:R-:W-:Y:S02]  /*0650*/  MOV R69, UR7 ;  /* 0x0000000700457c02 */ /* 0x000fe40008000f00 */
[----:B------:R-:W-:Y:S01]  /*0660*/  MOV R70, UR4 ;  /* 0x0000000400467c02 */ /* 0x000fe20008000f00 */
[----:B------:R-:W-:-:S06]  /*0670*/  UMOV UR4, URZ ;  /* 0x000000ff00047c82 */ /* 0x000fcc0008000000 */
.L_x_70:
[----:B------:R-:W0:Y:S01]  /*0680*/  S2R R93, SR_TID.X ;  /* 0x00000000005d7919 */ /* 0x000e220000002100 */
[----:B------:R-:W1:Y:S01]  /*0690*/  LDCU.64 UR6, c[0x0][0x380] ;  /* 0x00007000ff0677ac */ /* 0x000e620008000a00 */
[----:B0-----:R-:W-:Y:S02]  /*06a0*/  SHF.L.U32 R72, R93, 0x2, RZ ;  /* 0x000000025d487819 */ /* 0x001fe400000006ff */
[----:B------:R-:W-:Y:S02]  /*06b0*/  SHF.R.U32.HI R94, RZ, 0x4, R93 ;  /* 0x00000004ff5e7819 */ /* 0x000fe4000001165d */
[----:B------:R-:W-:-:S05]  /*06c0*/  LOP3.LUT R89, R72, 0x3c, RZ, 0xc0, !PT ;  /* 0x0000003c48597812 */ /* 0x000fca00078ec0ff */
[C-C-:B-1----:R-:W-:Y:S02]  /*06d0*/  IMAD R73, R94.reuse, UR6, R89.reuse ;  /* 0x000000065e497c24 */ /* 0x142fe4000f8e0259 */
[----:B------:R-:W-:Y:S02]  /*06e0*/  IMAD R89, R94, UR7, R89 ;  /* 0x000000075e597c24 */ /* 0x000fe4000f8e0259 */
[----:B------:R-:W-:-:S04]  /*06f0*/  IMAD.WIDE.U32 R72, R73, 0x4, R70 ;  /* 0x0000000449487825 */ /* 0x000fc800078e0046 */
[C---:B------:R-:W-:Y:S02]  /*0700*/  IMAD.WIDE.U32 R76, R89.reuse, 0x4, R68 ;  /* 0x00000004594c7825 */ /* 0x040fe400078e0044 */
[----:B------:R-:W2:Y:S02]  /*0710*/  LDG.E.128 R72, desc[UR14][R72.64] ;  /* 0x0000000e48487981 */ /* 0x000ea4000c1e1d00 */
[----:B------:R-:W-:Y:S02]  /*0720*/  IMAD.WIDE.U32 R88, R89, 0x4, R2 ;  /* 0x0000000459587825 */ /* 0x000fe400078e0002 */
[----:B------:R-:W3:Y:S04]  /*0730*/  LDG.E.128 R76, desc[UR14][R76.64] ;  /* 0x0000000e4c4c7981 */ /* 0x000ee8000c1e1d00 */
[----:B------:R-:W4:Y:S01]  /*0740*/  LDG.E.128 R88, desc[UR14][R88.64] ;  /* 0x0000000e58587981 */ /* 0x000f22000c1e1d00 */
[----:B------:R-:W0:Y:S01]  /*0750*/  S2UR UR8, SR_CgaCtaId ;  /* 0x00000000000879c3 */ /* 0x000e220000008800 */
[----:B------:R-:W-:Y:S01]  /*0760*/  UMOV UR5, 0x400 ;  /* 0x0000040000057882 */ /* 0x000fe20000000000 */
[----:B------:R-:W-:Y:S01]  /*0770*/  SHF.L.U32 R87, R93, 0x4, RZ ;  /* 0x000000045d577819 */ /* 0x000fe200000006ff */
[----:B------:R-:W-:-:S02]  /*0780*/  UIADD3 UR7, UPT, UPT, UR5, 0x2000, URZ ;  /* 0x0000200005077890 */ /* 0x000fc4000fffe0ff */
[----:B------:R-:W-:Y:S01]  /*0790*/  UIADD3 UR6, UPT, UPT, UR5, 0x1000, URZ ;  /* 0x0000100005067890 */ /* 0x000fe2000fffe0ff */
[----:B------:R-:W-:-:S04]  /*07a0*/  LOP3.LUT R87, R87, 0xf0, RZ, 0xc0, !PT ;  /* 0x000000f057577812 */ /* 0x000fc800078ec0ff */
[----:B------:R-:W-:Y:S01]  /*07b0*/  LEA R94, R94, R87, 0x8 ;  /* 0x000000575e5e7211 */ /* 0x000fe200078e40ff */
[----:B0-----:R-:W-:Y:S02]  /*07c0*/  ULEA UR5, UR8, UR5, 0x18 ;  /* 0x0000000508057291 */ /* 0x001fe4000f8ec0ff */
[----:B------:R-:W-:Y:S02]  /*07d0*/  ULEA UR7, UR8, UR7, 0x18 ;  /* 0x0000000708077291 */ /* 0x000fe4000f8ec0ff */
[----:B------:R-:W-:Y:S01]  /*07e0*/  ULEA UR6, UR8, UR6, 0x18 ;  /* 0x0000000608067291 */ /* 0x000fe2000f8ec0ff */
[C---:B------:R-:W-:Y:S02]  /*07f0*/  LOP3.LUT R92, R93.reuse, 0xf, RZ, 0xc0, !PT ;  /* 0x0000000f5d5c7812 */ /* 0x040fe400078ec0ff */
[----:B------:R-:W-:-:S03]  /*0800*/  LOP3.LUT R87, R93, 0xf0, RZ, 0xc0, !PT ;  /* 0x000000f05d577812 */ /* 0x000fc600078ec0ff */
[C---:B------:R-:W-:Y:S02]  /*0810*/  LEA R93, R92.reuse, UR6, 0x4 ;  /* 0x000000065c5d7c11 */ /* 0x040fe4000f8e20ff */
[----:B------:R-:W-:Y:S02]  /*0820*/  LEA R92, R92, UR7, 0x4 ;  /* 0x000000075c5c7c11 */ /* 0x000fe4000f8e20ff */
[----:B------:R-:W-:Y:S02]  /*0830*/  IADD3 R93, PT, PT, R93, 0x8, RZ ;  /* 0x000000085d5d7810 */ /* 0x000fe40007ffe0ff */
[----:B------:R-:W-:Y:S01]  /*0840*/  IADD3 R87, PT, PT, R87, UR5, RZ ;  /* 0x0000000557577c10 */ /* 0x000fe2000fffe0ff */
[----:B--2---:R0:W-:Y:S04]  /*0850*/  STS.128 [R94+UR5], R72 ;  /* 0x000000485e007988 */ /* 0x0041e80008000c05 */
[----:B---3--:R0:W-:Y:S04]  /*0860*/  STS.128 [R94+UR7], R76 ;  /* 0x0000004c5e007988 */ /* 0x0081e80008000c07 */
[----:B----4-:R0:W-:Y:S01]  /*0870*/  STS.128 [R94+UR6], R88 ;  /* 0x000000585e007988 */ /* 0x0101e20008000c06 */
[----:B------:R-:W-:Y:S01]  /*0880*/  UMOV UR5, 0x8 ;  /* 0x0000000800057882 */ /* 0x000fe20000000000 */
[----:B------:R-:W-:Y:S06]  /*0890*/  BAR.SYNC.DEFER_BLOCKING 0x0 ;  /* 0x0000000000007b1d */ /* 0x000fec0000010000 */
.L_x_69:
[----:B0-----:R-:W0:Y:S01]  /*08a0*/  LDS.64 R78, [R93+-0x8] ;  /* 0xfffff8005d4e7984 */ /* 0x001e220000000a00 */
[----:B------:R-:W-:Y:S01]  /*08b0*/  BSSY.RECONVERGENT B0, `(.L_x_37) ;  /* 0x0000016000007945 */ /* 0x000fe20003800200 */
[----:B------:R-:W-:Y:S02]  /*08c0*/  HFMA2 R95, -RZ, RZ, 0, 0 ;  /* 0x00000000ff5f7431 */ /* 0x000fe400000001ff */
[----:B------:R-:W-:Y:S04]  /*08d0*/  LDS.64 R88, [R87+UR5+-0x8] ;  /* 0xfffff80557587984 */ /* 0x000fe80008000a00 */
[----:B------:R-:W1:Y:S04]  /*08e0*/  LDS.64 R90, [R92+UR5+-0x8] ;  /* 0xfffff8055c5a7984 */ /* 0x000e680008000a00 */
[----:B------:R2:W3:Y:S04]  /*08f0*/  LDS.64 R76, [R87+UR5] ;  /* 0x00000005574c7984 */ /* 0x0004e80008000a00 */
[----:B------:R2:W4:Y:S04]  /*0900*/  LDS.64 R74, [R92+UR5] ;  /* 0x000000055c4a7984 */ /* 0x0005280008000a00 */
[----:B------:R2:W2:Y:S01]  /*0910*/  LDS.64 R72, [R93] ;  /* 0x000000005d487984 */ /* 0x0004a20000000a00 */
[----:B0----5:R-:W-:-:S02]  /*0920*/  FSETP.GTU.AND P0, PT, R78, R36, PT ;  /* 0x000000244e00720b */ /* 0x021fc40003f0c000 */
[----:B------:R-:W-:Y:S01]  /*0930*/  FSETP.GTU.AND P1, PT, R79, R37, PT ;  /* 0x000000254f00720b */ /* 0x000fe20003f2c000 */
[----:B-1----:R-:W-:-:S10]  /*0940*/  FMUL R96, R88, R90 ;  /* 0x0000005a58607220 */ /* 0x002fd40000400000 */
[----:B---3--:R-:W-:Y:S05]  /*0950*/  @P0 BRA `(.L_x_38) ;  /* 0x00000000002c0947 */ /* 0x008fea0003800000 */
[----:B------:R-:W-:Y:S01]  /*0960*/  MOV R95, 0x3bbb989d ;  /* 0x3bbb989d005f7802 */ /* 0x000fe20000000f00 */
[----:B------:R-:W-:Y:S01]  /*0970*/  FADD R94, -R36, R78 ;  /* 0x0000004e245e7221 */ /* 0x000fe20000000100 */
        /* <DEDUP_REMOVED lines=9> */
.L_x_38:
[----:B------:R-:W-:Y:S05]  /*0a10*/  BSYNC.RECONVERGENT B0 ;  /* 0x0000000000007941 */ /* 0x000fea0003800200 */
.L_x_37:
[----:B------:R-:W-:Y:S01]  /*0a20*/  BSSY.RECONVERGENT B0, `(.L_x_39) ;  /* 0x0000010000007945 */ /* 0x000fe20003800200 */
[----:B------:R-:W-:Y:S01]  /*0a30*/  FMUL R95, R96, R95 ;  /* 0x0000005f605f7220 */ /* 0x000fe20000400000 */
[----:B------:R-:W-:Y:S01]  /*0a40*/  FMUL R99, R88, R91 ;  /* 0x0000005b58637220 */ /* 0x000fe20000400000 */
[----:B------:R-:W-:Y:S01]  /*0a50*/  MOV R94, RZ ;  /* 0x000000ff005e7202 */ /* 0x000fe20000000f00 */
[----:B------:R-:W-:Y:S06]  /*0a60*/  @P1 BRA `(.L_x_40) ;  /* 0x00000000002c1947 */ /* 0x000fec0003800000 */
[----:B------:R-:W-:Y:S02]  /*0a70*/  HFMA2 R97, -RZ, RZ, 0.96630859375, -0.0022525787353515625 ;  /* 0x3bbb989dff617431 */ /* 0x000fe400000001ff */
[----:B------:R-:W-:Y:S01]  /*0a80*/  FADD R94, -R37, R79 ;  /* 0x0000004f255e7221 */ /* 0x000fe20000000100 */
        /* <DEDUP_REMOVED lines=9> */
.L_x_40:
[----:B------:R-:W-:Y:S05]  /*0b20*/  BSYNC.RECONVERGENT B0 ;  /* 0x0000000000007941 */ /* 0x000fea0003800200 */
.L_x_39:
[----:B--2---:R-:W-:Y:S01]  /*0b30*/  FSETP.GTU.AND P0, PT, R72, R38, PT ;  /* 0x000000264800720b */ /* 0x004fe20003f0c000 */
[----:B------:R-:W-:Y:S01]  /*0b40*/  FMUL R94, R99, R94 ;  /* 0x0000005e635e7220 */ /* 0x000fe20000400000 */
[C---:B----4-:R-:W-:Y:S01]  /*0b50*/  FMUL R106, R88.reuse, R74 ;  /* 0x0000004a586a7220 */ /* 0x050fe20000400000 */
[----:B------:R-:W-:Y:S01]  /*0b60*/  FMUL R102, R88, R75 ;  /* 0x0000004b58667220 */ /* 0x000fe20000400000 */
[CC--:B------:R-:W-:Y:S01]  /*0b70*/  FMUL R98, R89.reuse, R90.reuse ;  /* 0x0000005a59627220 */ /* 0x0c0fe20000400000 */
[C---:B------:R-:W-:Y:S01]  /*0b80*/  FMUL R96, R76.reuse, R90 ;  /* 0x0000005a4c607220 */ /* 0x040fe20000400000 */
[CC--:B------:R-:W-:Y:S01]  /*0b90*/  FMUL R99, R89.reuse, R91.reuse ;  /* 0x0000005b59637220 */ /* 0x0c0fe20000400000 */
[C---:B------:R-:W-:Y:S01]  /*0ba0*/  FMUL R97, R76.reuse, R91 ;  /* 0x0000005b4c617220 */ /* 0x040fe20000400000 */
[CC--:B------:R-:W-:Y:S01]  /*0bb0*/  FMUL R100, R89.reuse, R74.reuse ;  /* 0x0000004a59647220 */ /* 0x0c0fe20000400000 */
[C---:B------:R-:W-:Y:S01]  /*0bc0*/  FMUL R88, R76.reuse, R74 ;  /* 0x0000004a4c587220 */ /* 0x040fe20000400000 */
[-C--:B------:R-:W-:Y:S01]  /*0bd0*/  FMUL R89, R89, R75.reuse ;  /* 0x0000004b59597220 */ /* 0x080fe20000400000 */
[----:B------:R-:W-:Y:S01]  /*0be0*/  FMUL R76, R76, R75 ;  /* 0x0000004b4c4c7220 */ /* 0x000fe20000400000 */
[C---:B------:R-:W-:Y:S01]  /*0bf0*/  FMUL R90, R77.reuse, R90 ;  /* 0x0000005a4d5a7220 */ /* 0x040fe20000400000 */
[C---:B------:R-:W-:Y:S01]  /*0c00*/  FMUL R91, R77.reuse, R91 ;  /* 0x0000005b4d5b7220 */ /* 0x040fe20000400000 */
[C---:B------:R-:W-:Y:S01]  /*0c10*/  FMUL R74, R77.reuse, R74 ;  /* 0x0000004a4d4a7220 */ /* 0x040fe20000400000 */
[----:B------:R-:W-:Y:S01]  /*0c20*/  FMUL R75, R77, R75 ;  /* 0x0000004b4d4b7220 */ /* 0x000fe20000400000 */
[----:B------:R-:W-:Y:S01]  /*0c30*/  BSSY.RECONVERGENT B0, `(.L_x_41) ;  /* 0x0000012000007945 */ /* 0x000fe20003800200 */
[----:B------:R-:W-:Y:S01]  /*0c40*/  HFMA2 R77, -RZ, RZ, 0, 0 ;  /* 0x00000000ff4d7431 */ /* 0x000fe200000001ff */
[----:B------:R-:W-:-:S02]  /*0c50*/  FSETP.GTU.AND P2, PT, R78, R40, PT ;  /* 0x000000284e00720b */ /* 0x000fc40003f4c000 */
[----:B------:R-:W-:Y:S02]  /*0c60*/  FSETP.GTU.AND P3, PT, R79, R41, PT ;  /* 0x000000294f00720b */ /* 0x000fe40003f6c000 */
[----:B------:R-:W-:Y:S02]  /*0c70*/  FSETP.GTU.AND P1, PT, R73, R39, PT ;  /* 0x000000274900720b */ /* 0x000fe40003f2c000 */
[----:B------:R-:W-:Y:S01]  /*0c80*/  FSETP.GTU.AND P4, PT, R72, R42, PT ;  /* 0x0000002a4800720b */ /* 0x000fe20003f8c000 */
[----:B------:R-:W-:-:S12]  /*0c90*/  @P0 BRA `(.L_x_42) ;  /* 0x00000000002c0947 */ /* 0x000fd80003800000 */
[----:B------:R-:W-:Y:S01]  /*0ca0*/  MOV R104, 0x3bbb989d ;  /* 0x3bbb989d00687802 */ /* 0x000fe20000000f00 */
        /* <DEDUP_REMOVED lines=10> */
.L_x_42:
[----:B------:R-:W-:Y:S05]  /*0d50*/  BSYNC.RECONVERGENT B0 ;  /* 0x0000000000007941 */ /* 0x000fea0003800200 */
.L_x_41:
[----:B------:R-:W-:Y:S01]  /*0d60*/  BSSY.RECONVERGENT B0, `(.L_x_43) ;  /* 0x000000f000007945 */ /* 0x000fe20003800200 */
[----:B------:R-:W-:Y:S01]  /*0d70*/  FMUL R77, R106, R77 ;  /* 0x0000004d6a4d7220 */ /* 0x000fe20000400000 */
[----:B------:R-:W-:Y:S02]  /*0d80*/  MOV R101, RZ ;  /* 0x000000ff00657202 */ /* 0x000fe40000000f00 */
[----:B------:R-:W-:Y:S05]  /*0d90*/  @P1 BRA `(.L_x_44) ;  /* 0x00000000002c1947 */ /* 0x000fea0003800000 */
        /* <DEDUP_REMOVED lines=11> */
.L_x_44:
[----:B------:R-:W-:Y:S05]  /*0e50*/  BSYNC.RECONVERGENT B0 ;  /* 0x0000000000007941 */ /* 0x000fea0003800200 */
.L_x_43:
[----:B------:R-:W-:Y:S01]  /*0e60*/  FMUL R102, R102, R101 ;  /* 0x0000006566667220 */ /* 0x000fe20000400000 */
[----:B------:R-:W-:Y:S01]  /*0e70*/  BSSY.RECONVERGENT B0, `(.L_x_45) ;  /* 0x000000e000007945 */ /* 0x000fe20003800200 */
[----:B------:R-:W-:-:S03]  /*0e80*/  HFMA2 R101, -RZ, RZ, 0, 0 ;  /* 0x00000000ff657431 */ /* 0x000fc600000001ff */
[----:B------:R-:W-:Y:S05]  /*0e90*/  @P2 BRA `(.L_x_46) ;  /* 0x00000000002c2947 */ /* 0x000fea0003800000 */
        /* <DEDUP_REMOVED lines=11> */
.L_x_46:
[----:B------:R-:W-:Y:S05]  /*0f50*/  BSYNC.RECONVERGENT B0 ;  /* 0x0000000000007941 */ /* 0x000fea0003800200 */
.L_x_45:
        /* <DEDUP_REMOVED lines=15> */
.L_x_48:
[----:B------:R-:W-:Y:S05]  /*1050*/  BSYNC.RECONVERGENT B0 ;  /* 0x0000000000007941 */ /* 0x000fea0003800200 */
.L_x_47:
        /* <DEDUP_REMOVED lines=15> */
.L_x_50:
[----:B------:R-:W-:Y:S05]  /*1150*/  BSYNC.RECONVERGENT B0 ;  /* 0x0000000000007941 */ /* 0x000fea0003800200 */
.L_x_49:
[----:B------:R-:W-:Y:S01]  /*1160*/  FSETP.GTU.AND P6, PT, R73, R43, PT ;  /* 0x0000002b4900720b */ /* 0x000fe20003fcc000 */
[----:B------:R-:W-:Y:S01]  /*1170*/  BSSY.RECONVERGENT B0, `(.L_x_51) ;  /* 0x0000017000007945 */ /* 0x000fe20003800200 */
[----:B------:R-:W-:Y:S01]  /*1180*/  FSETP.GTU.AND P2, PT, R78, R44, PT ;  /* 0x0000002c4e00720b */ /* 0x000fe20003f4c000 */
[----:B------:R-:W-:Y:S01]  /*1190*/  FMUL R99, R100, R99 ;  /* 0x0000006364637220 */ /* 0x000fe20000400000 */
[----:B------:R-:W-:Y:S02]  /*11a0*/  MOV R100, RZ ;  /* 0x000000ff00647202 */ /* 0x000fe40000000f00 */
[----:B------:R-:W-:Y:S02]  /*11b0*/  P2R R106, PR, RZ, 0x4 ;  /* 0x00000004ff6a7803 */ /* 0x000fe40000000000 */
[----:B------:R-:W-:Y:S02]  /*11c0*/  FSETP.GTU.AND P0, PT, R79, R45, PT ;  /* 0x0000002d4f00720b */ /* 0x000fe40003f0c000 */
[----:B------:R-:W-:-:S02]  /*11d0*/  FSETP.GTU.AND P1, PT, R78, R48, PT ;  /* 0x000000304e00720b */ /* 0x000fc40003f2c000 */
[----:B------:R-:W-:Y:S02]  /*11e0*/  FSETP.GTU.AND P2, PT, R79, R49, PT ;  /* 0x000000314f00720b */ /* 0x000fe40003f4c000 */
[C---:B------:R-:W-:Y:S02]  /*11f0*/  FSETP.GTU.AND P3, PT, R72.reuse, R46, PT ;  /* 0x0000002e4800720b */ /* 0x040fe40003f6c000 */
[----:B------:R-:W-:Y:S02]  /*1200*/  FSETP.GTU.AND P4, PT, R73, R47, PT ;  /* 0x0000002f4900720b */ /* 0x000fe40003f8c000 */
[----:B------:R-:W-:Y:S01]  /*1210*/  FSETP.GTU.AND P5, PT, R72, R50, PT ;  /* 0x000000324800720b */ /* 0x000fe20003fac000 */
[----:B------:R-:W-:-:S12]  /*1220*/  @P6 BRA `(.L_x_52) ;  /* 0x00000000002c6947 */ /* 0x000fd80003800000 */
        /* <DEDUP_REMOVED lines=11> */
.L_x_52:
[----:B------:R-:W-:Y:S05]  /*12e0*/  BSYNC.RECONVERGENT B0 ;  /* 0x0000000000007941 */ /* 0x000fea0003800200 */
.L_x_51:
[----:B------:R-:W-:Y:S01]  /*12f0*/  ISETP.NE.AND P6, PT, R106, RZ, PT ;  /* 0x000000ff6a00720c */ /* 0x000fe20003fc5270 */
[----:B------:R-:W-:Y:S01]  /*1300*/  FMUL R100, R89, R100 ;  /* 0x0000006459647220 */ /* 0x000fe20000400000 */
[----:B------:R-:W-:Y:S01]  /*1310*/  BSSY.RECONVERGENT B0, `(.L_x_53) ;  /* 0x000000e000007945 */ /* 0x000fe20003800200 */
[----:B------:R-:W-:-:S10]  /*1320*/  HFMA2 R89, -RZ, RZ, 0, 0 ;  /* 0x00000000ff597431 */ /* 0x000fd400000001ff */
        /* <DEDUP_REMOVED lines=12> */
.L_x_54:
[----:B------:R-:W-:Y:S05]  /*13f0*/  BSYNC.RECONVERGENT B0 ;  /* 0x0000000000007941 */ /* 0x000fea0003800200 */
.L_x_53:
        /* <DEDUP_REMOVED lines=15> */
.L_x_56:
[----:B------:R-:W-:Y:S05]  /*14f0*/  BSYNC.RECONVERGENT B0 ;  /* 0x0000000000007941 */ /* 0x000fea0003800200 */
.L_x_55:
        /* <DEDUP_REMOVED lines=15> */
.L_x_58:
[----:B------:R-:W-:Y:S05]  /*15f0*/  BSYNC.RECONVERGENT B0 ;  /* 0x0000000000007941 */ /* 0x000fea0003800200 */
.L_x_57:
        /* <DEDUP_REMOVED lines=15> */
.L_x_60:
[----:B------:R-:W-:Y:S05]  /*16f0*/  BSYNC.RECONVERGENT B0 ;  /* 0x0000000000007941 */ /* 0x000fea0003800200 */
.L_x_59:
        /* <DEDUP_REMOVED lines=15> */
.L_x_62:
[----:B------:R-:W-:Y:S05]  /*17f0*/  BSYNC.RECONVERGENT B0 ;  /* 0x0000000000007941 */ /* 0x000fea0003800200 */
.L_x_61:
        /* <DEDUP_REMOVED lines=15> */
.L_x_64:
[----:B------:R-:W-:Y:S05]  /*18f0*/  BSYNC.RECONVERGENT B0 ;  /* 0x0000000000007941 */ /* 0x000fea0003800200 */
.L_x_63:
[----:B------:R-:W-:Y:S01]  /*1900*/  BSSY.RECONVERGENT B0, `(.L_x_65) ;  /* 0x000000f000007945 */ /* 0x000fe20003800200 */
[----:B------:R-:W-:Y:S02]  /*1910*/  HFMA2 R79, -RZ, RZ, 0, 0 ;  /* 0x00000000ff4f7431 */ /* 0x000fe400000001ff */
[----:B------:R-:W-:Y:S01]  /*1920*/  FMUL R78, R91, R78 ;  /* 0x0000004e5b4e7220 */ /* 0x000fe20000400000 */
[----:B------:R-:W-:Y:S06]  /*1930*/  @P5 BRA `(.L_x_66) ;  /* 0x00000000002c5947 */ /* 0x000fec0003800000 */
        /* <DEDUP_REMOVED lines=11> */
.L_x_66:
[----:B------:R-:W-:Y:S05]  /*19f0*/  BSYNC.RECONVERGENT B0 ;  /* 0x0000000000007941 */ /* 0x000fea0003800200 */
.L_x_65:
[----:B------:R-:W-:Y:S01]  /*1a00*/  FSETP.GTU.AND P0, PT, R73, R51, PT ;  /* 0x000000334900720b */ /* 0x000fe20003f0c000 */
[----:B------:R-:W-:Y:S01]  /*1a10*/  FMUL R79, R74, R79 ;  /* 0x0000004f4a4f7220 */ /* 0x000fe20000400000 */
[----:B------:R-:W-:Y:S01]  /*1a20*/  BSSY.RECONVERGENT B0, `(.L_x_67) ;  /* 0x000002c000007945 */ /* 0x000fe20003800200 */
[----:B------:R-:W-:Y:S01]  /*1a30*/  FADD R4, R95, R4 ;  /* 0x000000045f047221 */ /* 0x000fe20000000000 */
[----:B------:R-:W-:Y:S01]  /*1a40*/  FFMA R20, R52, -R95, R20 ;  /* 0x8000005f34147223 */ /* 0x000fe20000000014 */
        /* <DEDUP_REMOVED lines=28> */
[----:B------:R-:W-:Y:S01]  /*1c10*/  MOV R72, RZ ;  /* 0x000000ff00487202 */ /* 0x000fe20000000f00 */
[----:B------:R-:W-:Y:S06]  /*1c20*/  @P0 BRA `(.L_x_68) ;  /* 0x00000000002c0947 */ /* 0x000fec0003800000 */
        /* <DEDUP_REMOVED lines=11> */
.L_x_68:
[----:B------:R-:W-:Y:S05]  /*1ce0*/  BSYNC.RECONVERGENT B0 ;  /* 0x0000000000007941 */ /* 0x000fea0003800200 */
.L_x_67:
[----:B------:R-:W-:Y:S01]  /*1cf0*/  UIADD3 UR5, UPT, UPT, UR5, 0x100, URZ ;  /* 0x0000010005057890 */ /* 0x000fe2000fffe0ff */
[----:B------:R-:W-:Y:S01]  /*1d00*/  FMUL R72, R75, R72 ;  /* 0x000000484b487220 */ /* 0x000fe20000400000 */
[----:B------:R-:W-:Y:S02]  /*1d10*/  IADD3 R93, PT, PT, R93, 0x100, RZ ;  /* 0x000001005d5d7810 */ /* 0x000fe40007ffe0ff */
[----:B------:R-:W-:Y:S01]  /*1d20*/  UISETP.NE.AND UP0, UPT, UR5, 0x1008, UPT ;  /* 0x000010080500788c */ /* 0x000fe2000bf05270 */
[----:B------:R-:W-:Y:S01]  /*1d30*/  FADD R19, R72, R19 ;  /* 0x0000001348137221 */ /* 0x000fe20000000000 */
[----:B------:R-:W-:-:S07]  /*1d40*/  FFMA R35, R67, -R72, R35 ;  /* 0x8000004843237223 */ /* 0x000fce0000000023 */
[----:B------:R-:W-:Y:S05]  /*1d50*/  BRA.U UP0, `(.L_x_69) ;  /* 0xffffffe900d07547 */ /* 0x000fea000b83ffff */
[----:B------:R-:W0:Y:S01]  /*1d60*/  LDC.64 R72, c[0x0][0x380] ;  /* 0x0000e000ff487b82 */ /* 0x000e220000000a00 */
[----:B------:R-:W1:Y:S01]  /*1d70*/  LDCU UR5, c[0x0][0x388] ;  /* 0x00007100ff0577ac */ /* 0x000e620008000800 */
[----:B------:R-:W-:-:S04]  /*1d80*/  UIADD3 UR4, UPT, UPT, UR4, 0x10, URZ ;  /* 0x0000001004047890 */ /* 0x000fc8000fffe0ff */
[----:B-1----:R-:W-:Y:S01]  /*1d90*/  UISETP.GE.U32.AND UP0, UPT, UR4, UR5, UPT ;  /* 0x000000050400728c */ /* 0x002fe2000bf06070 */
[----:B0-----:R-:W-:Y:S02]  /*1da0*/  SHF.L.U32 R73, R73, 0x4, RZ ;  /* 0x0000000449497819 */ /* 0x001fe400000006ff */
[----:B------:R-:W-:-:S03]  /*1db0*/  SHF.L.U32 R75, R72, 0x4, RZ ;  /* 0x00000004484b7819 */ /* 0x000fc600000006ff */
[----:B------:R-:W-:-:S04]  /*1dc0*/  IMAD.WIDE R2, R73, 0x4, R2 ;  /* 0x0000000449027825 */ /* 0x000fc800078e0202 */
[----:B------:R-:W-:-:S04]  /*1dd0*/  IMAD.WIDE R70, R75, 0x4, R70 ;  /* 0x000000044b467825 */ /* 0x000fc800078e0246 */
[----:B------:R-:W-:Y:S01]  /*1de0*/  IMAD.WIDE R68, R73, 0x4, R68 ;  /* 0x0000000449447825 */ /* 0x000fe200078e0244 */
[----:B------:R-:W-:Y:S06]  /*1df0*/  BAR.SYNC.DEFER_BLOCKING 0x0 ;  /* 0x0000000000007b1d */ /* 0x000fec0000010000 */
[----:B------:R-:W-:Y:S05]  /*1e00*/  BRA.U !UP0, `(.L_x_70) ;  /* 0xffffffe9081c7547 */ /* 0x000fea000b83ffff */
.L_x_36:
[----:B------:R-:W0:Y:S01]  /*1e10*/  LDCU.64 UR6, c[0x0][0x3b8] ;  /* 0x00007700ff0677ac */ /* 0x000e220008000a00 */
[C---:B------:R-:W-:Y:S02]  /*1e20*/  SHF.L.U32 R40, R86.reuse, 0x2, RZ ;  /* 0x0000000256287819 */ /* 0x040fe400000006ff */
[----:B------:R-:W-:Y:S01]  /*1e30*/  SHF.L.U64.HI R81, R86, 0x2, R81 ;  /* 0x0000000256517819 */ /* 0x000fe20000010251 */
[----:B------:R-:W1:Y:S01]  /*1e40*/  LDCU.64 UR8, c[0x0][0x3a8] ;  /* 0x00007500ff0877ac */ /* 0x000e620008000a00 */
[----:B------:R-:W-:Y:S02]  /*1e50*/  SHF.L.U32 R44, R85, 0x2, RZ ;  /* 0x00000002552c7819 */ /* 0x000fe400000006ff */
[C---:B------:R-:W-:Y:S02]  /*1e60*/  SHF.L.U64.HI R0, R83.reuse, 0x2, R0 ;  /* 0x0000000253007819 */ /* 0x040fe40000010200 */
[----:B------:R-:W-:Y:S02]  /*1e70*/  SHF.L.U32 R83, R83, 0x2, RZ ;  /* 0x0000000253537819 */ /* 0x000fe400000006ff */
[----:B------:R-:W-:-:S02]  /*1e80*/  SHF.L.U64.HI R80, R85, 0x2, R80 ;  /* 0x0000000255507819 */ /* 0x000fc40000010250 */
[----:B0-----:R-:W-:Y:S02]  /*1e90*/  IADD3 R2, P0, PT, R82, UR6, RZ ;  /* 0x0000000652027c10 */ /* 0x001fe4000ff1e0ff */
[----:B------:R-:W-:Y:S02]  /*1ea0*/  IADD3 R38, P2, PT, R40, UR6, RZ ;  /* 0x0000000628267c10 */ /* 0x000fe4000ff5e0ff */
[----:B-1----:R-:W-:Y:S02]  /*1eb0*/  IADD3 R36, P1, PT, R82, UR8, RZ ;  /* 0x0000000852247c10 */ /* 0x002fe4000ff3e0ff */
[----:B------:R-:W-:Y:S02]  /*1ec0*/  IADD3.X R3, PT, PT, R84, UR7, RZ, P0, !PT ;  /* 0x0000000754037c10 */ /* 0x000fe400087fe4ff */
[----:B------:R-:W-:Y:S02]  /*1ed0*/  IADD3 R40, P0, PT, R40, UR8, RZ ;  /* 0x0000000828287c10 */ /* 0x000fe4000ff1e0ff */
[----:B------:R-:W-:Y:S01]  /*1ee0*/  IADD3.X R37, PT, PT, R84, UR9, RZ, P1, !PT ;  /* 0x0000000954257c10 */ /* 0x000fe20008ffe4ff */
[----:B------:R0:W-:Y:S01]  /*1ef0*/  STG.E.128 desc[UR14][R2.64], R20 ;  /* 0x0000001402007986 */ /* 0x0001e2000c101d0e */
[----:B------:R-:W-:-:S02]  /*1f00*/  IADD3 R42, P1, PT, R44, UR6, RZ ;  /* 0x000000062c2a7c10 */ /* 0x000fc4000ff3e0ff */
[C---:B------:R-:W-:Y:S01]  /*1f10*/  IADD3.X R41, PT, PT, R81.reuse, UR9, RZ, P0, !PT ;  /* 0x0000000951297c10 */ /* 0x040fe200087fe4ff */
[----:B------:R-:W-:Y:S01]  /*1f20*/  STG.E.128 desc[UR14][R36.64], R4 ;  /* 0x0000000424007986 */ /* 0x000fe2000c101d0e */
[----:B------:R-:W-:Y:S02]  /*1f30*/  IADD3.X R39, PT, PT, R81, UR7, RZ, P2, !PT ;  /* 0x0000000751277c10 */ /* 0x000fe400097fe4ff */
[----:B------:R-:W-:Y:S02]  /*1f40*/  IADD3 R44, P0, PT, R44, UR8, RZ ;  /* 0x000000082c2c7c10 */ /* 0x000fe4000ff1e0ff */
[C---:B------:R-:W-:Y:S01]  /*1f50*/  IADD3.X R43, PT, PT, R80.reuse, UR7, RZ, P1, !PT ;  /* 0x00000007502b7c10 */ /* 0x040fe20008ffe4ff */
[----:B------:R-:W-:Y:S01]  /*1f60*/  STG.E.128 desc[UR14][R38.64], R24 ;  /* 0x0000001826007986 */ /* 0x000fe2000c101d0e */
[----:B------:R-:W-:-:S03]  /*1f70*/  IADD3.X R45, PT, PT, R80, UR9, RZ, P0, !PT ;  /* 0x00000009502d7c10 */ /* 0x000fc600087fe4ff */
[----:B------:R-:W-:Y:S01]  /*1f80*/  STG.E.128 desc[UR14][R40.64], R8 ;  /* 0x0000000828007986 */ /* 0x000fe2000c101d0e */
[----:B0-----:R-:W-:-:S03]  /*1f90*/  IADD3 R2, P2, PT, R83, UR6, RZ ;  /* 0x0000000653027c10 */ /* 0x001fc6000ff5e0ff */
[----:B------:R-:W-:Y:S01]  /*1fa0*/  STG.E.128 desc[UR14][R42.64], R28 ;  /* 0x0000001c2a007986 */ /* 0x000fe2000c101d0e */
[----:B------:R-:W-:Y:S02]  /*1fb0*/  IADD3 R20, P3, PT, R83, UR8, RZ ;  /* 0x0000000853147c10 */ /* 0x000fe4000ff7e0ff */
[C---:B------:R-:W-:Y:S01]  /*1fc0*/  IADD3.X R3, PT, PT, R0.reuse, UR7, RZ, P2, !PT ;  /* 0x0000000700037c10 */ /* 0x040fe200097fe4ff */
[----:B------:R-:W-:Y:S01]  /*1fd0*/  STG.E.128 desc[UR14][R44.64], R12 ;  /* 0x0000000c2c007986 */ /* 0x000fe2000c101d0e */
[----:B------:R-:W-:-:S03]  /*1fe0*/  IADD3.X R21, PT, PT, R0, UR9, RZ, P3, !PT ;  /* 0x0000000900157c10 */ /* 0x000fc60009ffe4ff */
[----:B------:R-:W-:Y:S04]  /*1ff0*/  STG.E.128 desc[UR14][R2.64], R32 ;  /* 0x0000002002007986 */ /* 0x000fe8000c101d0e */
[----:B------:R-:W-:Y:S01]  /*2000*/  STG.E.128 desc[UR14][R20.64], R16 ;  /* 0x0000001014007986 */ /* 0x000fe2000c101d0e */
[----:B------:R-:W-:Y:S05]  /*2010*/  EXIT ;  /* 0x000000000000794d */ /* 0x000fea0003800000 */
.L_x_71:
        /* <DEDUP_REMOVED lines=14> */
.L_x_109:


//--------------------- .text._Z17fwd_attn_chunk64xILi64ELi64ELi16ELi4ELi4EEviiiPfS0_S0_S0_ --------------------------
	.section	.text._Z17fwd_attn_chunk64xILi64ELi64ELi16ELi4ELi4EEviiiPfS0_S0_S0_,"ax",@progbits
	.align	128
        .global         _Z17fwd_attn_chunk64xILi64ELi64ELi16ELi4ELi4EEviiiPfS0_S0_S0_
        .type           _Z17fwd_attn_chunk64xILi64ELi64ELi16ELi4ELi4EEviiiPfS0_S0_S0_,@function
        .size           _Z17fwd_attn_chunk64xILi64ELi64ELi16ELi4ELi4EEviiiPfS0_S0_S0_,(.L_x_110 - _Z17fwd_attn_chunk64xILi64ELi64ELi16ELi4ELi4EEviiiPfS0_S0_S0_)
        .other          _Z17fwd_attn_chunk64xILi64ELi64ELi16ELi4ELi4EEviiiPfS0_S0_S0_,@"STO_CUDA_ENTRY STV_DEFAULT"
_Z17fwd_attn_chunk64xILi64ELi64ELi16ELi4ELi4EEviiiPfS0_S0_S0_:
.text._Z17fwd_attn_chunk64xILi64ELi64ELi16ELi4ELi4EEviiiPfS0_S0_S0_:
[----:B------:R-:W-:Y:S08]  /*0000*/  LDC R1, c[0x0][0x37c] ;  /* 0x0000df00ff017b82 */ /* 0x000ff00000000800 */
[----:B------:R-:W0:Y:S01]  /*0010*/  S2UR UR9, SR_CTAID.Y ;  /* 0x00000000000979c3 */ /* 0x000e220000002600 */
[----:B------:R-:W1:Y:S01]  /*0020*/  LDCU.64 UR14, c[0x0][0x380] ;  /* 0x00007000ff0e77ac */ /* 0x000e620008000a00 */
[----:B------:R-:W-:-:S02]  /*0030*/  CS2R R18, SRZ ;  /* 0x0000000000127805 */ /* 0x000fc4000001ff00 */
[----:B------:R-:W-:Y:S02]  /*0040*/  CS2R R16, SRZ ;  /* 0x0000000000107805 */ /* 0x000fe4000001ff00 */
[----:B------:R-:W-:Y:S01]  /*0050*/  CS2R R14, SRZ ;  /* 0x00000000000e7805 */ /* 0x000fe2000001ff00 */
[----:B------:R-:W2:Y:S01]  /*0060*/  LDCU UR18, c[0x0][0x388] ;  /* 0x00007100ff1277ac */ /* 0x000ea20008000800 */
[----:B------:R-:W-:Y:S02]  /*0070*/  CS2R R12, SRZ ;  /* 0x00000000000c7805 */ /* 0x000fe4000001ff00 */
[----:B------:R-:W-:Y:S01]  /*0080*/  CS2R R10, SRZ ;  /* 0x00000000000a7805 */ /* 0x000fe2000001ff00 */
[----:B------:R-:W3:Y:S01]  /*0090*/  S2UR UR12, SR_CTAID.Z ;  /* 0x00000000000c79c3 */ /* 0x000ee20000002700 */
[----:B------:R-:W4:Y:S01]  /*00a0*/  LDCU.64 UR16, c[0x0][0x3a0] ;  /* 0x00007400ff1077ac */ /* 0x000f220008000a00 */
[----:B------:R-:W-:Y:S02]  /*00b0*/  CS2R R8, SRZ ;  /* 0x0000000000087805 */ /* 0x000fe4000001ff00 */
[----:B------:R-:W-:-:S02]  /*00c0*/  CS2R R6, SRZ ;  /* 0x0000000000067805 */ /* 0x000fc4000001ff00 */
[----:B------:R-:W-:Y:S01]  /*00d0*/  CS2R R4, SRZ ;  /* 0x0000000000047805 */ /* 0x000fe2000001ff00 */
[----:B------:R-:W5:Y:S01]  /*00e0*/  LDCU.128 UR4, c[0x0][0x390] ;  /* 0x00007200ff0477ac */ /* 0x000f620008000c00 */
[----:B------:R-:W2:Y:S01]  /*00f0*/  S2UR UR13, SR_CTAID.X ;  /* 0x00000000000d79c3 */ /* 0x000ea20000002500 */
[----:B------:R-:W1:Y:S01]  /*0100*/  LDCU.64 UR20, c[0x0][0x358] ;  /* 0x00006b00ff1477ac */ /* 0x000e620008000a00 */
[----:B0-----:R-:W-:Y:S02]  /*0110*/  USHF.L.U32 UR9, UR9, 0x6, URZ ;  /* 0x0000000609097899 */ /* 0x001fe400080006ff */
[----:B---3--:R-:W-:-:S04]  /*0120*/  USHF.L.U32 UR12, UR12, 0x6, URZ ;  /* 0x000000060c0c7899 */ /* 0x008fc800080006ff */
[----:B-1----:R-:W-:Y:S02]  /*0130*/  UIMAD UR10, UR9, UR14, UR12 ;  /* 0x0000000e090a72a4 */ /* 0x002fe4000f8e020c */
[----:B--2---:R-:W-:Y:S02]  /*0140*/  UIMAD UR8, UR13, UR14, URZ ;  /* 0x0000000e0d0872a4 */ /* 0x004fe4000f8e02ff */
[----:B------:R-:W-:Y:S02]  /*0150*/  UIMAD UR11, UR13, UR15, URZ ;  /* 0x0000000f0d0b72a4 */ /* 0x000fe4000f8e02ff */
[----:B------:R-:W-:Y:S02]  /*0160*/  UIMAD UR14, UR13, UR15, UR12 ;  /* 0x0000000f0d0e72a4 */ /* 0x000fe4000f8e020c */
[----:B------:R-:W-:Y:S02]  /*0170*/  UIMAD UR13, UR8, UR15, UR10 ;  /* 0x0000000f080d72a4 */ /* 0x000fe4000f8e020a */
[----:B------:R-:W-:-:S02]  /*0180*/  UIMAD UR10, UR9, UR18, URZ ;  /* 0x00000012090a72a4 */ /* 0x000fc4000f8e02ff */
[----:B------:R-:W-:Y:S02]  /*0190*/  UIADD3 UR9, UPT, UPT, UR8, UR9, URZ ;  /* 0x0000000908097290 */ /* 0x000fe4000fffe0ff */
[----:B------:R-:W-:Y:S02]  /*01a0*/  UIMAD UR15, UR8, UR18, URZ ;  /* 0x00000012080f72a4 */ /* 0x000fe4000f8e02ff */
[----:B------:R-:W-:Y:S02]  /*01b0*/  UIMAD UR8, UR9, UR18, URZ ;  /* 0x00000012090872a4 */ /* 0x000fe4000f8e02ff */
[----:B------:R-:W-:Y:S02]  /*01c0*/  UIMAD UR9, UR14, UR18, URZ ;  /* 0x000000120e0972a4 */ /* 0x000fe4000f8e02ff */
[----:B------:R-:W-:Y:S02]  /*01d0*/  UIMAD UR12, UR12, UR18, URZ ;  /* 0x000000120c0c72a4 */ /* 0x000fe4000f8e02ff */
[----:B------:R-:W-:-:S02]  /*01e0*/  UIMAD UR11, UR11, UR18, URZ ;  /* 0x000000120b0b72a4 */ /* 0x000fc4000f8e02ff */
[----:B------:R-:W-:Y:S02]  /*01f0*/  UIADD3 UR14, UP0, UPT, UR15, UR10, URZ ;  /* 0x0000000a0f0e7290 */ /* 0x000fe4000ff1e0ff */
[----:B------:R-:W-:Y:S02]  /*0200*/  UIADD3 UR12, UP1, UPT, UR11, UR12, URZ ;  /* 0x0000000c0b0c7290 */ /* 0x000fe4000ff3e0ff */
[----:B------:R-:W-:Y:S02]  /*0210*/  UIADD3.X UR15, UPT, UPT, URZ, URZ, URZ, UP0, !UPT ;  /* 0x000000ffff0f7290 */ /* 0x000fe400087fe4ff */
[----:B----4-:R-:W-:Y:S02]  /*0220*/  ULEA UR11, UP0, UR14, UR16, 0x2 ;  /* 0x000000100e0b7291 */ /* 0x010fe4000f8010ff */
[----:B-----5:R-:W-:Y:S02]  /*0230*/  UIMAD.WIDE.U32 UR6, UR9, 0x4, UR6 ;  /* 0x00000004090678a5 */ /* 0x020fe4000f8e0006 */
[----:B------:R-:W-:-:S02]  /*0240*/  ULEA.HI.X UR9, UR14, UR17, UR15, 0x2, UP0 ;  /* 0x000000110e097291 */ /* 0x000fc400080f140f */
[----:B------:R-:W-:Y:S02]  /*0250*/  UISETP.NE.AND UP0, UPT, UR18, URZ, UPT ;  /* 0x000000ff1200728c */ /* 0x000fe4000bf05270 */
[----:B------:R-:W-:Y:S02]  /*0260*/  UIMAD.WIDE.U32 UR4, UR8, 0x4, UR4 ;  /* 0x00000004080478a5 */ /* 0x000fe4000f8e0004 */
[----:B------:R-:W-:Y:S02]  /*0270*/  UIADD3.X UR10, UPT, UPT, URZ, URZ, URZ, UP1, !UPT ;  /* 0x000000ffff0a7290 */ /* 0x000fe40008ffe4ff */
[----:B------:R-:W-:-:S04]  /*0280*/  ULEA UR8, UP1, UR12, UR16, 0x2 ;  /* 0x000000100c087291 */ /* 0x000fc8000f8210ff */
[----:B------:R-:W-:Y:S01]  /*0290*/  ULEA.HI.X UR10, UR12, UR17, UR10, 0x2, UP1 ;  /* 0x000000110c0a7291 */ /* 0x000fe200088f140a */
[----:B------:R-:W-:Y:S11]  /*02a0*/  BRA.U !UP0, `(.L_x_72) ;  /* 0x0000001508f47547 */ /* 0x000ff6000b800000 */
[----:B------:R-:W-:Y:S01]  /*02b0*/  HFMA2 R19, -RZ, RZ, 0, 0 ;  /* 0x00000000ff137431 */ /* 0x000fe200000001ff */
[----:B------:R-:W-:Y:S01]  /*02c0*/  UMOV UR16, UR4 ;  /* 0x0000000400107c82 */ /* 0x000fe20008000000 */
[----:B------:R-:W-:Y:S01]  /*02d0*/  UMOV UR12, UR9 ;  /* 0x00000009000c7c82 */ /* 0x000fe20008000000 */
[----:B------:R-:W-:Y:S01]  /*02e0*/  UMOV UR17, UR5 ;  /* 0x0000000500117c82 */ /* 0x000fe20008000000 */
[----:B------:R-:W-:Y:S01]  /*02f0*/  UMOV UR14, UR6 ;  /* 0x00000006000e7c82 */ /* 0x000fe20008000000 */
[----:B------:R-:W-:Y:S01]  /*0300*/  UMOV UR15, UR7 ;  /* 0x00000007000f7c82 */ /* 0x000fe20008000000 */
[----:B------:R-:W-:Y:S01]  /*0310*/  UMOV UR9, UR8 ;  /* 0x0000000800097c82 */ /* 0x000fe20008000000 */
[----:B------:R-:W-:-:S05]  /*0320*/  UMOV UR4, URZ ;  /* 0x000000ff00047c82 */ /* 0x000fca0008000000 */
.L_x_106:
[----:B------:R-:W0:Y:S01]  /*0330*/  S2R R0, SR_TID.X ;  /* 0x0000000000007919 */ /* 0x000e220000002100 */
[----:B------:R-:W1:Y:S01]  /*0340*/  LDCU UR5, c[0x0][0x388] ;  /* 0x00007100ff0577ac */ /* 0x000e620008000800 */
[----:B------:R-:W-:Y:S02]  /*0350*/  MOV R20, UR16 ;  /* 0x0000001000147c02 */ /* 0x000fe40008000f00 */
[----:B------:R-:W-:Y:S02]  /*0360*/  MOV R21, UR17 ;  /* 0x0000001100157c02 */ /* 0x000fe40008000f00 */
[----:B------:R-:W-:Y:S02]  /*0370*/  MOV R24, UR14 ;  /* 0x0000000e00187c02 */ /* 0x000fe40008000f00 */
[----:B------:R-:W-:Y:S02]  /*0380*/  MOV R25, UR15 ;  /* 0x0000000f00197c02 */ /* 0x000fe40008000f00 */
[----:B------:R-:W-:-:S02]  /*0390*/  MOV R28, UR11 ;  /* 0x0000000b001c7c02 */ /* 0x000fc40008000f00 */
[----:B------:R-:W-:Y:S02]  /*03a0*/  MOV R29, UR12 ;  /* 0x0000000c001d7c02 */ /* 0x000fe40008000f00 */
[----:B------:R-:W-:Y:S02]  /*03b0*/  MOV R40, UR9 ;  /* 0x0000000900287c02 */ /* 0x000fe40008000f00 */
[----:B------:R-:W-:Y:S02]  /*03c0*/  MOV R41, UR10 ;  /* 0x0000000a00297c02 */ /* 0x000fe40008000f00 */
[----:B0-----:R-:W-:Y:S02]  /*03d0*/  SHF.L.U32 R3, R0, 0x2, RZ ;  /* 0x0000000200037819 */ /* 0x001fe400000006ff */
[----:B------:R-:W-:Y:S02]  /*03e0*/  SHF.R.U32.HI R2, RZ, 0x2, R0 ;  /* 0x00000002ff027819 */ /* 0x000fe40000011600 */
[----:B------:R-:W-:-:S05]  /*03f0*/  LOP3.LUT R3, R3, 0xc, RZ, 0xc0, !PT ;  /* 0x0000000c03037812 */ /* 0x000fca00078ec0ff */
[----:B-1----:R-:W-:-:S04]  /*0400*/  IMAD R3, R2, UR5, R3 ;  /* 0x0000000502037c24 */ /* 0x002fc8000f8e0203 */
[----:B------:R-:W-:-:S04]  /*0410*/  IMAD.WIDE.U32 R20, R3, 0x4, R20 ;  /* 0x0000000403147825 */ /* 0x000fc800078e0014 */
[C---:B------:R-:W-:Y:S02]  /*0420*/  IMAD.WIDE.U32 R24, R3.reuse, 0x4, R24 ;  /* 0x0000000403187825 */ /* 0x040fe400078e0018 */
[----:B------:R-:W2:Y:S02]  /*0430*/  LDG.E.128 R20, desc[UR20][R20.64] ;  /* 0x0000001414147981 */ /* 0x000ea4000c1e1d00 */
[C---:B------:R-:W-:Y:S02]  /*0440*/  IMAD.WIDE.U32 R28, R3.reuse, 0x4, R28 ;  /* 0x00000004031c7825 */ /* 0x040fe400078e001c */
[----:B------:R-:W3:Y:S02]  /*0450*/  LDG.E.128 R24, desc[UR20][R24.64] ;  /* 0x0000001418187981 */ /* 0x000ee4000c1e1d00 */
[----:B------:R-:W-:Y:S02]  /*0460*/  IMAD.WIDE.U32 R40, R3, 0x4, R40 ;  /* 0x0000000403287825 */ /* 0x000fe400078e0028 */
[----:B------:R-:W4:Y:S04]  /*0470*/  LDG.E.128 R28, desc[UR20][R28.64] ;  /* 0x000000141c1c7981 */ /* 0x000f28000c1e1d00 */
[----:B------:R-:W5:Y:S01]  /*0480*/  LDG.E.128 R40, desc[UR20][R40.64] ;  /* 0x0000001428287981 */ /* 0x000f62000c1e1d00 */
[----:B------:R-:W0:Y:S01]  /*0490*/  S2UR UR8, SR_CgaCtaId ;  /* 0x00000000000879c3 */ /* 0x000e220000008800 */
[----:B------:R-:W-:Y:S01]  /*04a0*/  UMOV UR5, 0x400 ;  /* 0x0000040000057882 */ /* 0x000fe20000000000 */
[C---:B------:R-:W-:Y:S01]  /*04b0*/  SHF.L.U32 R3, R0.reuse, 0xa, RZ ;  /* 0x0000000a00037819 */ /* 0x040fe200000006ff */
[----:B------:R-:W-:Y:S01]  /*04c0*/  UIADD3 UR6, UPT, UPT, UR5, 0x2000, URZ ;  /* 0x0000200005067890 */ /* 0x000fe2000fffe0ff */
[----:B------:R-:W-:Y:S01]  /*04d0*/  SHF.L.U32 R2, R0, 0x4, RZ ;  /* 0x0000000400027819 */ /* 0x000fe200000006ff */
[----:B------:R-:W-:Y:S01]  /*04e0*/  UIADD3 UR7, UPT, UPT, UR5, 0x1000, URZ ;  /* 0x0000100005077890 */ /* 0x000fe2000fffe0ff */
[----:B------:R-:W-:-:S02]  /*04f0*/  LOP3.LUT R3, R3, 0xcfc, R0, 0xc8, !PT ;  /* 0x00000cfc03037812 */ /* 0x000fc400078ec800 */
[----:B------:R-:W-:Y:S02]  /*0500*/  LOP3.LUT R0, R0, 0xf0, RZ, 0xc0, !PT ;  /* 0x000000f000007812 */ /* 0x000fe400078ec0ff */
[----:B------:R-:W-:Y:S01]  /*0510*/  LOP3.LUT R2, R2, 0xf0, RZ, 0xc0, !PT ;  /* 0x000000f002027812 */ /* 0x000fe200078ec0ff */
[----:B0-----:R-:W-:Y:S02]  /*0520*/  ULEA UR18, UR8, UR5, 0x18 ;  /* 0x0000000508127291 */ /* 0x001fe4000f8ec0ff */
[----:B------:R-:W-:Y:S02]  /*0530*/  UIADD3 UR5, UPT, UPT, UR5, 0x3000, URZ ;  /* 0x0000300005057890 */ /* 0x000fe4000fffe0ff */
[----:B------:R-:W-:Y:S02]  /*0540*/  ULEA UR6, UR8, UR6, 0x18 ;  /* 0x0000000608067291 */ /* 0x000fe4000f8ec0ff */
[----:B------:R-:W-:Y:S01]  /*0550*/  ULEA UR7, UR8, UR7, 0x18 ;  /* 0x0000000708077291 */ /* 0x000fe2000f8ec0ff */
[----:B------:R-:W-:Y:S01]  /*0560*/  IADD3 R36, PT, PT, R0, UR18, RZ ;  /* 0x0000001200247c10 */ /* 0x000fe2000fffe0ff */
[----:B------:R-:W-:-:S02]  /*0570*/  ULEA UR5, UR8, UR5, 0x18 ;  /* 0x0000000508057291 */ /* 0x000fc4000f8ec0ff */
[----:B------:R-:W-:Y:S02]  /*0580*/  IADD3 R34, PT, PT, R2, UR6, RZ ;  /* 0x0000000602227c10 */ /* 0x000fe4000fffe0ff */
[----:B------:R-:W-:Y:S02]  /*0590*/  IADD3 R0, PT, PT, R0, UR7, RZ ;  /* 0x0000000700007c10 */ /* 0x000fe4000fffe0ff */
[----:B------:R-:W-:-:S04]  /*05a0*/  MOV R35, UR5 ;  /* 0x0000000500237c02 */ /* 0x000fc80008000f00 */
[----:B------:R-:W-:Y:S01]  /*05b0*/  IADD3 R35, PT, PT, R2, 0x8, R35 ;  /* 0x0000000802237810 */ /* 0x000fe20007ffe023 */
[----:B--2---:R0:W-:Y:S04]  /*05c0*/  STS [R3+UR18], R20 ;  /* 0x0000001403007988 */ /* 0x0041e80008000812 */
[----:B------:R0:W-:Y:S04]  /*05d0*/  STS [R3+UR18+0x100], R21 ;  /* 0x0001001503007988 */ /* 0x0001e80008000812 */
[----:B------:R0:W-:Y:S04]  /*05e0*/  STS [R3+UR18+0x200], R22 ;  /* 0x0002001603007988 */ /* 0x0001e80008000812 */
[----:B------:R0:W-:Y:S04]  /*05f0*/  STS [R3+UR18+0x300], R23 ;  /* 0x0003001703007988 */ /* 0x0001e80008000812 */
[----:B---3--:R0:W-:Y:S04]  /*0600*/  STS [R3+UR6], R24 ;  /* 0x0000001803007988 */ /* 0x0081e80008000806 */
[----:B------:R0:W-:Y:S04]  /*0610*/  STS [R3+UR6+0x100], R25 ;  /* 0x0001001903007988 */ /* 0x0001e80008000806 */
[----:B------:R0:W-:Y:S04]  /*0620*/  STS [R3+UR6+0x200], R26 ;  /* 0x0002001a03007988 */ /* 0x0001e80008000806 */
[----:B------:R0:W-:Y:S04]  /*0630*/  STS [R3+UR6+0x300], R27 ;  /* 0x0003001b03007988 */ /* 0x0001e80008000806 */
[----:B----4-:R0:W-:Y:S04]  /*0640*/  STS [R3+UR7], R28 ;  /* 0x0000001c03007988 */ /* 0x0101e80008000807 */
[----:B------:R0:W-:Y:S04]  /*0650*/  STS [R3+UR7+0x100], R29 ;  /* 0x0001001d03007988 */ /* 0x0001e80008000807 */
[----:B------:R0:W-:Y:S04]  /*0660*/  STS [R3+UR7+0x200], R30 ;  /* 0x0002001e03007988 */ /* 0x0001e80008000807 */
[----:B------:R0:W-:Y:S04]  /*0670*/  STS [R3+UR7+0x300], R31 ;  /* 0x0003001f03007988 */ /* 0x0001e80008000807 */
[----:B-----5:R0:W-:Y:S04]  /*0680*/  STS [R3+UR5], R40 ;  /* 0x0000002803007988 */ /* 0x0201e80008000805 */
[----:B------:R0:W-:Y:S04]  /*0690*/  STS [R3+UR5+0x100], R41 ;  /* 0x0001002903007988 */ /* 0x0001e80008000805 */
[----:B------:R0:W-:Y:S04]  /*06a0*/  STS [R3+UR5+0x200], R42 ;  /* 0x0002002a03007988 */ /* 0x0001e80008000805 */
[----:B------:R0:W-:Y:S01]  /*06b0*/  STS [R3+UR5+0x300], R43 ;  /* 0x0003002b03007988 */ /* 0x0001e20008000805 */
[----:B------:R-:W-:Y:S01]  /*06c0*/  UMOV UR5, 0x8 ;  /* 0x0000000800057882 */ /* 0x000fe20000000000 */
[----:B------:R-:W-:Y:S06]  /*06d0*/  BAR.SYNC.DEFER_BLOCKING 0x0 ;  /* 0x0000000000007b1d */ /* 0x000fec0000010000 */
.L_x_105:
[----:B------:R-:W-:Y:S01]  /*06e0*/  LDS.64 R32, [R0+UR5+-0x8] ;  /* 0xfffff80500207984 */ /* 0x000fe20008000a00 */
[----:B------:R-:W-:Y:S01]  /*06f0*/  BSSY.RECONVERGENT B0, `(.L_x_73) ;  /* 0x000001a000007945 */ /* 0x000fe20003800200 */
[----:B------:R-:W-:Y:S02]  /*0700*/  HFMA2 R38, -RZ, RZ, 0, 0 ;  /* 0x00000000ff267431 */ /* 0x000fe400000001ff */
[----:B0-----:R-:W0:Y:S04]  /*0710*/  LDS.64 R30, [R35+-0x8] ;  /* 0xfffff800231e7984 */ /* 0x001e280000000a00 */
[----:B------:R-:W1:Y:S04]  /*0720*/  LDS.64 R28, [R35] ;  /* 0x00000000231c7984 */ /* 0x000e680000000a00 */
[----:B------:R-:W-:Y:S04]  /*0730*/  LDS.64 R26, [R36+UR5+-0x8] ;  /* 0xfffff805241a7984 */ /* 0x000fe80008000a00 */
[----:B------:R-:W2:Y:S04]  /*0740*/  LDS.64 R24, [R34+UR5+-0x8] ;  /* 0xfffff80522187984 */ /* 0x000ea80008000a00 */
[----:B------:R3:W4:Y:S04]  /*0750*/  LDS.64 R22, [R36+UR5] ;  /* 0x0000000524167984 */ /* 0x0007280008000a00 */
[----:B------:R3:W3:Y:S04]  /*0760*/  LDS.64 R20, [R34+UR5] ;  /* 0x0000000522147984 */ /* 0x0006e80008000a00 */
[----:B------:R0:W3:Y:S02]  /*0770*/  LDS.64 R2, [R0+UR5] ;  /* 0x0000000500027984 */ /* 0x0000e40008000a00 */
[----:B0-----:R-:W-:-:S02]  /*0780*/  FSETP.GTU.AND P0, PT, R32, R30, PT ;  /* 0x0000001e2000720b */ /* 0x001fc40003f0c000 */
[C---:B------:R-:W-:Y:S02]  /*0790*/  FSETP.GTU.AND P1, PT, R32.reuse, R31, PT ;  /* 0x0000001f2000720b */ /* 0x040fe40003f2c000 */
[C---:B-1----:R-:W-:Y:S02]  /*07a0*/  FSETP.GTU.AND P2, PT, R32.reuse, R28, PT ;  /* 0x0000001c2000720b */ /* 0x042fe40003f4c000 */
[----:B------:R-:W-:Y:S01]  /*07b0*/  FSETP.GTU.AND P3, PT, R32, R29, PT ;  /* 0x0000001d2000720b */ /* 0x000fe20003f6c000 */
[----:B--2---:R-:W-:-:S06]  /*07c0*/  FMUL R37, R26, R24 ;  /* 0x000000181a257220 */ /* 0x004fcc0000400000 */
[----:B------:R-:W-:Y:S06]  /*07d0*/  @P0 BRA `(.L_x_74) ;  /* 0x00000000002c0947 */ /* 0x000fec0003800000 */
        /* <DEDUP_REMOVED lines=11> */
.L_x_74:
[----:B------:R-:W-:Y:S05]  /*0890*/  BSYNC.RECONVERGENT B0 ;  /* 0x0000000000007941 */ /* 0x000fea0003800200 */
.L_x_73:
[----:B------:R-:W-:Y:S01]  /*08a0*/  BSSY.RECONVERGENT B0, `(.L_x_75) ;  /* 0x0000010000007945 */ /* 0x000fe20003800200 */
[----:B------:R-:W-:Y:S01]  /*08b0*/  FFMA R4, R37, R38, R4 ;  /* 0x0000002625047223 */ /* 0x000fe20000000004 */
[----:B------:R-:W-:Y:S01]  /*08c0*/  FMUL R38, R26, R25 ;  /* 0x000000191a267220 */ /* 0x000fe20000400000 */
[----:B------:R-:W-:Y:S01]  /*08d0*/  MOV R37, RZ ;  /* 0x000000ff00257202 */ /* 0x000fe20000000f00 */
[----:B------:R-:W-:Y:S06]  /*08e0*/  @P1 BRA `(.L_x_76) ;  /* 0x00000000002c1947 */ /* 0x000fec0003800000 */
        /* <DEDUP_REMOVED lines=11> */
.L_x_76:
[----:B------:R-:W-:Y:S05]  /*09a0*/  BSYNC.RECONVERGENT B0 ;  /* 0x0000000000007941 */ /* 0x000fea0003800200 */
.L_x_75:
[----:B------:R-:W-:Y:S01]  /*09b0*/  BSSY.RECONVERGENT B0, `(.L_x_77) ;  /* 0x0000011000007945 */ /* 0x000fe20003800200 */
[----:B------:R-:W-:Y:S01]  /*09c0*/  FFMA R5, R38, R37, R5 ;  /* 0x0000002526057223 */ /* 0x000fe20000000005 */
[C---:B---3--:R-:W-:Y:S01]  /*09d0*/  FMUL R37, R26.reuse, R20 ;  /* 0x000000141a257220 */ /* 0x048fe20000400000 */
[----:B------:R-:W-:Y:S01]  /*09e0*/  CS2R R38, SRZ ;  /* 0x0000000000267805 */ /* 0x000fe2000001ff00 */
[----:B------:R-:W-:Y:S01]  /*09f0*/  FMUL R26, R26, R21 ;  /* 0x000000151a1a7220 */ /* 0x000fe20000400000 */
        /* <DEDUP_REMOVED lines=12> */
.L_x_78:
[----:B------:R-:W-:Y:S05]  /*0ac0*/  BSYNC.RECONVERGENT B0 ;  /* 0x0000000000007941 */ /* 0x000fea0003800200 */
.L_x_77:
[----:B------:R-:W-:Y:S04]  /*0ad0*/  BSSY.RECONVERGENT B0, `(.L_x_79) ;  /* 0x000000d000007945 */ /* 0x000fe80003800200 */
        /* <DEDUP_REMOVED lines=9> */
[----:B------:R-:W-:-:S06]  /*0b70*/  FFMA R41, R32, 1.925963033500011079e-08, R41 ;  /* 0x32a5706020297823 */ /* 0x000fcc0000000029 */
[----:B------:R-:W0:Y:S02]  /*0b80*/  MUFU.EX2 R41, R41 ;  /* 0x0000002900297308 */ /* 0x000e240000000800 */
[----:B0-----:R-:W-:-:S07]  /*0b90*/  FMUL R38, R38, R41 ;  /* 0x0000002926267220 */ /* 0x001fce0000400000 */
.L_x_80:
[----:B------:R-:W-:Y:S05]  /*0ba0*/  BSYNC.RECONVERGENT B0 ;  /* 0x0000000000007941 */ /* 0x000fea0003800200 */
.L_x_79:
[----:B------:R-:W-:Y:S01]  /*0bb0*/  FSETP.GTU.AND P0, PT, R33, R30, PT ;  /* 0x0000001e2100720b */ /* 0x000fe20003f0c000 */
[----:B------:R-:W-:Y:S01]  /*0bc0*/  FFMA R6, R37, R39, R6 ;  /* 0x0000002725067223 */ /* 0x000fe20000000006 */
[----:B------:R-:W-:Y:S01]  /*0bd0*/  FFMA R7, R26, R38, R7 ;  /* 0x000000261a077223 */ /* 0x000fe20000000007 */
[-C--:B------:R-:W-:Y:S01]  /*0be0*/  FMUL R41, R27, R24.reuse ;  /* 0x000000181b297220 */ /* 0x080fe20000400000 */
[CC--:B----4-:R-:W-:Y:S01]  /*0bf0*/  FMUL R37, R22.reuse, R24.reuse ;  /* 0x0000001816257220 */ /* 0x0d0fe20000400000 */
[----:B------:R-:W-:Y:S01]  /*0c00*/  FMUL R39, R23, R24 ;  /* 0x0000001817277220 */ /* 0x000fe20000400000 */
[-C--:B------:R-:W-:Y:S01]  /*0c10*/  FMUL R38, R27, R25.reuse ;  /* 0x000000191b267220 */ /* 0x080fe20000400000 */
[-C--:B------:R-:W-:Y:S01]  /*0c20*/  FMUL R24, R22, R25.reuse ;  /* 0x0000001916187220 */ /* 0x080fe20000400000 */
[----:B------:R-:W-:Y:S01]  /*0c30*/  FMUL R26, R23, R25 ;  /* 0x00000019171a7220 */ /* 0x000fe20000400000 */
[----:B------:R-:W-:Y:S01]  /*0c40*/  BSSY.RECONVERGENT B0, `(.L_x_81) ;  /* 0x000000f000007945 */ /* 0x000fe20003800200 */
[----:B------:R-:W-:Y:S01]  /*0c50*/  HFMA2 R25, -RZ, RZ, 0, 0 ;  /* 0x00000000ff197431 */ /* 0x000fe200000001ff */
[----:B------:R-:W-:-:S02]  /*0c60*/  FSETP.GTU.AND P1, PT, R33, R31, PT ;  /* 0x0000001f2100720b */ /* 0x000fc40003f2c000 */
[----:B------:R-:W-:Y:S11]  /*0c70*/  @P0 BRA `(.L_x_82) ;  /* 0x00000000002c0947 */ /* 0x000ff60003800000 */
        /* <DEDUP_REMOVED lines=11> */
.L_x_82:
[----:B------:R-:W-:Y:S05]  /*0d30*/  BSYNC.RECONVERGENT B0 ;  /* 0x0000000000007941 */ /* 0x000fea0003800200 */
.L_x_81:
[----:B------:R-:W-:Y:S01]  /*0d40*/  FFMA R8, R41, R25, R8 ;  /* 0x0000001929087223 */ /* 0x000fe20000000008 */
[CC--:B------:R-:W-:Y:S01]  /*0d50*/  FMUL R41, R27.reuse, R20.reuse ;  /* 0x000000141b297220 */ /* 0x0c0fe20000400000 */
[-C--:B------:R-:W-:Y:S01]  /*0d60*/  FMUL R32, R27, R21.reuse ;  /* 0x000000151b207220 */ /* 0x080fe20000400000 */
[----:B------:R-:W-:Y:S01]  /*0d70*/  BSSY.RECONVERGENT B0, `(.L_x_83) ;  /* 0x0000012000007945 */ /* 0x000fe20003800200 */
[CC--:B------:R-:W-:Y:S01]  /*0d80*/  FMUL R25, R22.reuse, R20.reuse ;  /* 0x0000001416197220 */ /* 0x0c0fe20000400000 */
[C---:B------:R-:W-:Y:S01]  /*0d90*/  FMUL R27, R23.reuse, R20 ;  /* 0x00000014171b7220 */ /* 0x040fe20000400000 */
[-C--:B------:R-:W-:Y:S01]  /*0da0*/  FMUL R22, R22, R21.reuse ;  /* 0x0000001516167220 */ /* 0x080fe20000400000 */
[----:B------:R-:W-:Y:S01]  /*0db0*/  FMUL R20, R23, R21 ;  /* 0x0000001517147220 */ /* 0x000fe20000400000 */
[----:B------:R-:W-:Y:S01]  /*0dc0*/  MOV R21, RZ ;  /* 0x000000ff00157202 */ /* 0x000fe20000000f00 */
[----:B------:R-:W-:Y:S06]  /*0dd0*/  @P1 BRA `(.L_x_84) ;  /* 0x00000000002c1947 */ /* 0x000fec0003800000 */
[----:B------:R-:W-:Y:S02]  /*0de0*/  HFMA2 R40, -RZ, RZ, 0.96630859375, -0.0022525787353515625 ;  /* 0x3bbb989dff287431 */ /* 0x000fe400000001ff */
[----:B------:R-:W-:-:S04]  /*0df0*/  FADD R21, R33, -R31 ;  /* 0x8000001f21157221 */ /* 0x000fc80000000000 */
[----:B------:R-:W-:Y:S01]  /*0e00*/  FFMA.SAT R23, R21, R40, 0.5 ;  /* 0x3f00000015177423 */ /* 0x000fe20000002028 */
[----:B------:R-:W-:-:S05]  /*0e10*/  MOV R40, 0x437c0000 ;  /* 0x437c000000287802 */ /* 0x000fca0000000f00 */
[----:B------:R-:W-:-:S04]  /*0e20*/  FFMA.RM R23, R23, R40, 12582913 ;  /* 0x4b40000117177423 */ /* 0x000fc80000004028 */
[----:B------:R-:W-:-:S04]  /*0e30*/  FADD R40, R23, -12583039 ;  /* 0xcb40007f17287421 */ /* 0x000fc80000000000 */
[----:B------:R-:W-:-:S04]  /*0e40*/  FFMA R40, R21, 1.4426950216293334961, -R40 ;  /* 0x3fb8aa3b15287823 */ /* 0x000fc80000000828 */
[----:B------:R-:W-:Y:S01]  /*0e50*/  FFMA R40, R21, 1.925963033500011079e-08, R40 ;  /* 0x32a5706015287823 */ /* 0x000fe20000000028 */
[----:B------:R-:W-:-:S05]  /*0e60*/  SHF.L.U32 R21, R23, 0x17, RZ ;  /* 0x0000001717157819 */ /* 0x000fca00000006ff */
[----:B------:R-:W0:Y:S02]  /*0e70*/  MUFU.EX2 R40, R40 ;  /* 0x0000002800287308 */ /* 0x000e240000000800 */
[----:B0-----:R-:W-:-:S07]  /*0e80*/  FMUL R21, R21, R40 ;  /* 0x0000002815157220 */ /* 0x001fce0000400000 */
.L_x_84:
[----:B------:R-:W-:Y:S05]  /*0e90*/  BSYNC.RECONVERGENT B0 ;  /* 0x0000000000007941 */ /* 0x000fea0003800200 */
.L_x_83:
[----:B------:R-:W-:Y:S01]  /*0ea0*/  FSETP.GTU.AND P6, PT, R33, R28, PT ;  /* 0x0000001c2100720b */ /* 0x000fe20003fcc000 */
[----:B------:R-:W-:Y:S01]  /*0eb0*/  BSSY.RECONVERGENT B0, `(.L_x_85) ;  /* 0x0000018000007945 */ /* 0x000fe20003800200 */
[----:B------:R-:W-:Y:S01]  /*0ec0*/  FSETP.GTU.AND P0, PT, R2, R30, PT ;  /* 0x0000001e0200720b */ /* 0x000fe20003f0c000 */
[----:B------:R-:W-:Y:S02]  /*0ed0*/  HFMA2 R23, -RZ, RZ, 0, 0 ;  /* 0x00000000ff177431 */ /* 0x000fe400000001ff */
[----:B------:R-:W-:Y:S01]  /*0ee0*/  FFMA R9, R38, R21, R9 ;  /* 0x0000001526097223 */ /* 0x000fe20000000009 */
[----:B------:R-:W-:Y:S02]  /*0ef0*/  MOV R21, RZ ;  /* 0x000000ff00157202 */ /* 0x000fe40000000f00 */
[----:B------:R-:W-:Y:S02]  /*0f00*/  P2R R42, PR, RZ, 0x1 ;  /* 0x00000001ff2a7803 */ /* 0x000fe40000000000 */
[----:B------:R-:W-:-:S02]  /*0f10*/  FSETP.GTU.AND P3, PT, R2, R31, PT ;  /* 0x0000001f0200720b */ /* 0x000fc40003f6c000 */
[C---:B------:R-:W-:Y:S02]  /*0f20*/  FSETP.GTU.AND P4, PT, R3.reuse, R30, PT ;  /* 0x0000001e0300720b */ /* 0x040fe40003f8c000 */
[----:B------:R-:W-:Y:S02]  /*0f30*/  FSETP.GTU.AND P5, PT, R3, R31, PT ;  /* 0x0000001f0300720b */ /* 0x000fe40003fac000 */
[-C--:B------:R-:W-:Y:S02]  /*0f40*/  FSETP.GTU.AND P2, PT, R33, R29.reuse, PT ;  /* 0x0000001d2100720b */ /* 0x080fe40003f4c000 */
[C---:B------:R-:W-:Y:S02]  /*0f50*/  FSETP.GTU.AND P1, PT, R2.reuse, R28, PT ;  /* 0x0000001c0200720b */ /* 0x040fe40003f2c000 */
        /* <DEDUP_REMOVED lines=13> */
.L_x_86:
[----:B------:R-:W-:Y:S05]  /*1030*/  BSYNC.RECONVERGENT B0 ;  /* 0x0000000000007941 */ /* 0x000fea0003800200 */
.L_x_85:
[----:B------:R-:W-:Y:S01]  /*1040*/  BSSY.RECONVERGENT B0, `(.L_x_87) ;  /* 0x000000e000007945 */ /* 0x000fe20003800200 */
[----:B------:R-:W-:-:S03]  /*1050*/  FSETP.GTU.AND P6, PT, R3, R28, PT ;  /* 0x0000001c0300720b */ /* 0x000fc60003fcc000 */
[----:B------:R-:W-:Y:S10]  /*1060*/  @P2 BRA `(.L_x_88) ;  /* 0x00000000002c2947 */ /* 0x000ff40003800000 */
        /* <DEDUP_REMOVED lines=11> */
.L_x_88:
[----:B------:R-:W-:Y:S05]  /*1120*/  BSYNC.RECONVERGENT B0 ;  /* 0x0000000000007941 */ /* 0x000fea0003800200 */
.L_x_87:
[----:B------:R-:W-:Y:S01]  /*1130*/  ISETP.NE.AND P2, PT, R42, RZ, PT ;  /* 0x000000ff2a00720c */ /* 0x000fe20003f45270 */
[----:B------:R-:W-:Y:S01]  /*1140*/  FFMA R10, R41, R23, R10 ;  /* 0x00000017290a7223 */ /* 0x000fe2000000000a */
[----:B------:R-:W-:Y:S01]  /*1150*/  BSSY.RECONVERGENT B0, `(.L_x_89) ;  /* 0x0000010000007945 */ /* 0x000fe20003800200 */
[----:B------:R-:W-:Y:S01]  /*1160*/  HFMA2 R23, -RZ, RZ, 0, 0 ;  /* 0x00000000ff177431 */ /* 0x000fe200000001ff */
[----:B------:R-:W-:Y:S01]  /*1170*/  MOV R33, RZ ;  /* 0x000000ff00217202 */ /* 0x000fe20000000f00 */
[----:B------:R-:W-:-:S08]  /*1180*/  HFMA2 R38, -RZ, RZ, 0, 0 ;  /* 0x00000000ff267431 */ /* 0x000fd000000001ff */
[----:B------:R-:W-:Y:S05]  /*1190*/  @P2 BRA `(.L_x_90) ;  /* 0x00000000002c2947 */ /* 0x000fea0003800000 */
[----:B------:R-:W-:Y:S01]  /*11a0*/  MOV R41, 0x3bbb989d ;  /* 0x3bbb989d00297802 */ /* 0x000fe20000000f00 */
        /* <DEDUP_REMOVED lines=10> */
.L_x_90:
[----:B------:R-:W-:Y:S05]  /*1250*/  BSYNC.RECONVERGENT B0 ;  /* 0x0000000000007941 */ /* 0x000fea0003800200 */
.L_x_89:
[----:B------:R-:W-:Y:S04]  /*1260*/  BSSY.RECONVERGENT B0, `(.L_x_91) ;  /* 0x000000d000007945 */ /* 0x000fe80003800200 */
[----:B------:R-:W-:Y:S05]  /*1270*/  @P3 BRA `(.L_x_92) ;  /* 0x00000000002c3947 */ /* 0x000fea0003800000 */
[----:B------:R-:W-:Y:S01]  /*1280*/  HFMA2 R41, -RZ, RZ, 3.7421875, 0 ;  /* 0x437c0000ff297431 */ /* 0x000fe200000001ff */
[----:B------:R-:W-:Y:S01]  /*1290*/  MOV R40, 0x3bbb989d ;  /* 0x3bbb989d00287802 */ /* 0x000fe20000000f00 */
[----:B------:R-:W-:-:S04]  /*12a0*/  FADD R23, R2, -R31 ;  /* 0x8000001f02177221 */ /* 0x000fc80000000000 */
        /* <DEDUP_REMOVED lines=8> */
.L_x_92:
[----:B------:R-:W-:Y:S05]  /*1330*/  BSYNC.RECONVERGENT B0 ;  /* 0x0000000000007941 */ /* 0x000fea0003800200 */
.L_x_91:
        /* <DEDUP_REMOVED lines=13> */
.L_x_94:
[----:B------:R-:W-:Y:S05]  /*1410*/  BSYNC.RECONVERGENT B0 ;  /* 0x0000000000007941 */ /* 0x000fea0003800200 */
.L_x_93:
[----:B------:R-:W-:Y:S01]  /*1420*/  BSSY.RECONVERGENT B0, `(.L_x_95) ;  /* 0x000000e000007945 */ /* 0x000fe20003800200 */
[----:B------:R-:W-:-:S03]  /*1430*/  MOV R40, RZ ;  /* 0x000000ff00287202 */ /* 0x000fc60000000f00 */
[----:B------:R-:W-:Y:S05]  /*1440*/  @P0 BRA `(.L_x_96) ;  /* 0x00000000002c0947 */ /* 0x000fea0003800000 */
[----:B------:R-:W-:Y:S02]  /*1450*/  HFMA2 R41, -RZ, RZ, 0.96630859375, -0.0022525787353515625 ;  /* 0x3bbb989dff297431 */ /* 0x000fe400000001ff */
[----:B------:R-:W-:-:S04]  /*1460*/  FADD R2, R2, -R29 ;  /* 0x8000001d02027221 */ /* 0x000fc80000000000 */
[----:B------:R-:W-:Y:S01]  /*1470*/  FFMA.SAT R40, R2, R41, 0.5 ;  /* 0x3f00000002287423 */ /* 0x000fe20000002029 */
[----:B------:R-:W-:-:S05]  /*1480*/  MOV R41, 0x437c0000 ;  /* 0x437c000000297802 */ /* 0x000fca0000000f00 */
[----:B------:R-:W-:-:S04]  /*1490*/  FFMA.RM R40, R40, R41, 12582913 ;  /* 0x4b40000128287423 */ /* 0x000fc80000004029 */
[C---:B------:R-:W-:Y:S01]  /*14a0*/  FADD R41, R40.reuse, -12583039 ;  /* 0xcb40007f28297421 */ /* 0x040fe20000000000 */
[----:B------:R-:W-:-:S03]  /*14b0*/  SHF.L.U32 R40, R40, 0x17, RZ ;  /* 0x0000001728287819 */ /* 0x000fc600000006ff */
[----:B------:R-:W-:-:S04]  /*14c0*/  FFMA R41, R2, 1.4426950216293334961, -R41 ;  /* 0x3fb8aa3b02297823 */ /* 0x000fc80000000829 */
[----:B------:R-:W-:-:S06]  /*14d0*/  FFMA R41, R2, 1.925963033500011079e-08, R41 ;  /* 0x32a5706002297823 */ /* 0x000fcc0000000029 */
[----:B------:R-:W0:Y:S02]  /*14e0*/  MUFU.EX2 R41, R41 ;  /* 0x0000002900297308 */ /* 0x000e240000000800 */
[----:B0-----:R-:W-:-:S07]  /*14f0*/  FMUL R40, R40, R41 ;  /* 0x0000002928287220 */ /* 0x001fce0000400000 */
.L_x_96:
[----:B------:R-:W-:Y:S05]  /*1500*/  BSYNC.RECONVERGENT B0 ;  /* 0x0000000000007941 */ /* 0x000fea0003800200 */
.L_x_95:
[----:B------:R-:W-:Y:S01]  /*1510*/  BSSY.RECONVERGENT B0, `(.L_x_97) ;  /* 0x000000e000007945 */ /* 0x000fe20003800200 */
[----:B------:R-:W-:-:S03]  /*1520*/  HFMA2 R2, -RZ, RZ, 0, 0 ;  /* 0x00000000ff027431 */ /* 0x000fc600000001ff */
[----:B------:R-:W-:Y:S05]  /*1530*/  @P4 BRA `(.L_x_98) ;  /* 0x00000000002c4947 */ /* 0x000fea0003800000 */
[----:B------:R-:W-:Y:S01]  /*1540*/  MOV R41, 0x3bbb989d ;  /* 0x3bbb989d00297802 */ /* 0x000fe20000000f00 */
        /* <DEDUP_REMOVED lines=10> */
.L_x_98:
[----:B------:R-:W-:Y:S05]  /*15f0*/  BSYNC.RECONVERGENT B0 ;  /* 0x0000000000007941 */ /* 0x000fea0003800200 */
.L_x_97:
[----:B------:R-:W-:Y:S01]  /*1600*/  BSSY.RECONVERGENT B0, `(.L_x_99) ;  /* 0x000000e000007945 */ /* 0x000fe20003800200 */
[----:B------:R-:W-:-:S03]  /*1610*/  MOV R30, RZ ;  /* 0x000000ff001e7202 */ /* 0x000fc60000000f00 */
        /* <DEDUP_REMOVED lines=12> */
.L_x_100:
[----:B------:R-:W-:Y:S05]  /*16e0*/  BSYNC.RECONVERGENT B0 ;  /* 0x0000000000007941 */ /* 0x000fea0003800200 */
.L_x_99:
        /* <DEDUP_REMOVED lines=14> */
.L_x_102:
[----:B------:R-:W-:Y:S05]  /*17d0*/  BSYNC.RECONVERGENT B0 ;  /* 0x0000000000007941 */ /* 0x000fea0003800200 */
.L_x_101:
[----:B------:R-:W-:Y:S01]  /*17e0*/  FSETP.GTU.AND P0, PT, R3, R29, PT ;  /* 0x0000001d0300720b */ /* 0x000fe20003f0c000 */
[----:B------:R-:W-:Y:S01]  /*17f0*/  UIADD3 UR5, UPT, UPT, UR5, 0x100, URZ ;  /* 0x0000010005057890 */ /* 0x000fe2000fffe0ff */
[----:B------:R-:W-:Y:S01]  /*1800*/  BSSY.RECONVERGENT B0, `(.L_x_103) ;  /* 0x0000017000007945 */ /* 0x000fe20003800200 */
[----:B------:R-:W-:Y:S01]  /*1810*/  FFMA R16, R39, R2, R16 ;  /* 0x0000000227107223 */ /* 0x000fe20000000010 */
[----:B------:R-:W-:Y:S01]  /*1820*/  FFMA R11, R32, R21, R11 ;  /* 0x00000015200b7223 */ /* 0x000fe2000000000b */
[----:B------:R-:W-:Y:S01]  /*1830*/  UISETP.NE.AND UP0, UPT, UR5, 0x1008, UPT ;  /* 0x000010080500788c */ /* 0x000fe2000bf05270 */
[----:B------:R-:W-:Y:S01]  /*1840*/  FFMA R12, R37, R38, R12 ;  /* 0x00000026250c7223 */ /* 0x000fe2000000000c */
[----:B------:R-:W-:Y:S01]  /*1850*/  FFMA R13, R24, R23, R13 ;  /* 0x00000017180d7223 */ /* 0x000fe2000000000d */
[----:B------:R-:W-:Y:S01]  /*1860*/  FFMA R14, R25, R33, R14 ;  /* 0x00000021190e7223 */ /* 0x000fe2000000000e */
[----:B------:R-:W-:Y:S01]  /*1870*/  FFMA R15, R22, R40, R15 ;  /* 0x00000028160f7223 */ /* 0x000fe2000000000f */
[----:B------:R-:W-:Y:S01]  /*1880*/  FFMA R17, R26, R30, R17 ;  /* 0x0000001e1a117223 */ /* 0x000fe20000000011 */
[----:B------:R-:W-:Y:S01]  /*1890*/  FFMA R18, R27, R31, R18 ;  /* 0x0000001f1b127223 */ /* 0x000fe20000000012 */
        /* <DEDUP_REMOVED lines=13> */
.L_x_104:
[----:B------:R-:W-:Y:S05]  /*1970*/  BSYNC.RECONVERGENT B0 ;  /* 0x0000000000007941 */ /* 0x000fea0003800200 */
.L_x_103:
[----:B------:R-:W-:Y:S01]  /*1980*/  FFMA R19, R20, R2, R19 ;  /* 0x0000000214137223 */ /* 0x000fe20000000013 */
[----:B------:R-:W-:Y:S01]  /*1990*/  IADD3 R35, PT, PT, R35, 0x100, RZ ;  /* 0x0000010023237810 */ /* 0x000fe20007ffe0ff */
[----:B------:R-:W-:Y:S06]  /*19a0*/  BRA.U UP0, `(.L_x_105) ;  /* 0xffffffed004c7547 */ /* 0x000fec000b83ffff */
[----:B------:R-:W0:Y:S01]  /*19b0*/  LDCU UR5, c[0x0][0x388] ;  /* 0x00007100ff0577ac */ /* 0x000e220008000800 */
[----:B------:R-:W-:Y:S02]  /*19c0*/  UIADD3 UR16, UP0, UPT, UR16, 0x40, URZ ;  /* 0x0000004010107890 */ /* 0x000fe4000ff1e0ff */
[----:B------:R-:W-:Y:S02]  /*19d0*/  UIADD3 UR4, UPT, UPT, UR4, 0x10, URZ ;  /* 0x0000001004047890 */ /* 0x000fe4000fffe0ff */
[----:B------:R-:W-:Y:S02]  /*19e0*/  UIADD3.X UR17, UPT, UPT, URZ, UR17, URZ, UP0, !UPT ;  /* 0x00000011ff117290 */ /* 0x000fe400087fe4ff */
[----:B------:R-:W-:Y:S02]  /*19f0*/  UIADD3 UR14, UP1, UPT, UR14, 0x40, URZ ;  /* 0x000000400e0e7890 */ /* 0x000fe4000ff3e0ff */
[----:B------:R-:W-:Y:S02]  /*1a00*/  UIADD3 UR11, UP2, UPT, UR11, 0x40, URZ ;  /* 0x000000400b0b7890 */ /* 0x000fe4000ff5e0ff */
[----:B------:R-:W-:-:S02]  /*1a10*/  UIADD3 UR9, UP3, UPT, UR9, 0x40, URZ ;  /* 0x0000004009097890 */ /* 0x000fc4000ff7e0ff */
[----:B------:R-:W-:Y:S02]  /*1a20*/  UIADD3.X UR15, UPT, UPT, URZ, UR15, URZ, UP1, !UPT ;  /* 0x0000000fff0f7290 */ /* 0x000fe40008ffe4ff */
[----:B0-----:R-:W-:Y:S02]  /*1a30*/  UISETP.GE.U32.AND UP0, UPT, UR4, UR5, UPT ;  /* 0x000000050400728c */ /* 0x001fe4000bf06070 */
[----:B------:R-:W-:Y:S02]  /*1a40*/  UIADD3.X UR12, UPT, UPT, URZ, UR12, URZ, UP2, !UPT ;  /* 0x0000000cff0c7290 */ /* 0x000fe400097fe4ff */
[----:B------:R-:W-:Y:S01]  /*1a50*/  UIADD3.X UR10, UPT, UPT, URZ, UR10, URZ, UP3, !UPT ;  /* 0x0000000aff0a7290 */ /* 0x000fe20009ffe4ff */
[----:B------:R-:W-:Y:S06]  /*1a60*/  BAR.SYNC.DEFER_BLOCKING 0x0 ;  /* 0x0000000000007b1d */ /* 0x000fec0000010000 */
[----:B------:R-:W-:Y:S05]  /*1a70*/  BRA.U !UP0, `(.L_x_106) ;  /* 0xffffffe9082c7547 */ /* 0x000fea000b83ffff */
.L_x_72:
[----:B------:R-:W0:Y:S01]  /*1a80*/  S2R R2, SR_TID.X ;  /* 0x0000000000027919 */ /* 0x000e220000002100 */
[----:B------:R-:W1:Y:S01]  /*1a90*/  LDCU UR5, c[0x0][0x384] ;  /* 0x00007080ff0577ac */ /* 0x000e620008000800 */
[----:B------:R-:W2:Y:S01]  /*1aa0*/  LDCU.64 UR6, c[0x0][0x3a8] ;  /* 0x00007500ff0677ac */ /* 0x000ea20008000a00 */
[----:B0-----:R-:W-:Y:S02]  /*1ab0*/  SHF.R.U32.HI R0, RZ, 0x4, R2 ;  /* 0x00000004ff007819 */ /* 0x001fe40000011602 */
[----:B------:R-:W-:-:S03]  /*1ac0*/  SHF.L.U32 R2, R2, 0x2, RZ ;  /* 0x0000000202027819 */ /* 0x000fc600000006ff */
[----:B-1----:R-:W-:Y:S01]  /*1ad0*/  IMAD R3, R0, UR5, RZ ;  /* 0x0000000500037c24 */ /* 0x002fe2000f8e02ff */
[----:B------:R-:W-:-:S04]  /*1ae0*/  LOP3.LUT R0, R2, 0x3c, RZ, 0xc0, !PT ;  /* 0x0000003c02007812 */ /* 0x000fc800078ec0ff */
[----:B------:R-:W-:-:S04]  /*1af0*/  LEA R0, R3, R0, 0x2 ;  /* 0x0000000003007211 */ /* 0x000fc800078e10ff */
[C---:B------:R-:W-:Y:S02]  /*1b00*/  IADD3 R3, P0, PT, R0.reuse, UR13, RZ ;  /* 0x0000000d00037c10 */ /* 0x040fe4000ff1e0ff */
[----:B------:R-:W-:Y:S02]  /*1b10*/  IADD3 R0, PT, PT, R0, UR5, RZ ;  /* 0x0000000500007c10 */ /* 0x000fe4000fffe0ff */
[----:B------:R-:W-:Y:S02]  /*1b20*/  IADD3.X R22, PT, PT, RZ, RZ, RZ, P0, !PT ;  /* 0x000000ffff167210 */ /* 0x000fe400007fe4ff */
[C---:B------:R-:W-:Y:S02]  /*1b30*/  IADD3 R20, PT, PT, R0.reuse, UR5, RZ ;  /* 0x0000000500147c10 */ /* 0x040fe4000fffe0ff */
[----:B--2---:R-:W-:Y:S02]  /*1b40*/  LEA R2, P0, R3, UR6, 0x2 ;  /* 0x0000000603027c11 */ /* 0x004fe4000f8010ff */
[----:B------:R-:W-:-:S02]  /*1b50*/  IADD3 R21, P1, PT, R0, UR13, RZ ;  /* 0x0000000d00157c10 */ /* 0x000fc4000ff3e0ff */
[C---:B------:R-:W-:Y:S02]  /*1b60*/  IADD3 R0, PT, PT, R20.reuse, UR5, RZ ;  /* 0x0000000514007c10 */ /* 0x040fe4000fffe0ff */
[----:B------:R-:W-:Y:S02]  /*1b70*/  LEA.HI.X R3, R3, UR7, R22, 0x2, P0 ;  /* 0x0000000703037c11 */ /* 0x000fe400080f1416 */
[----:B------:R-:W-:Y:S02]  /*1b80*/  IADD3 R23, P2, PT, R20, UR13, RZ ;  /* 0x0000000d14177c10 */ /* 0x000fe4000ff5e0ff */
[----:B------:R-:W-:Y:S01]  /*1b90*/  IADD3.X R24, PT, PT, RZ, RZ, RZ, P1, !PT ;  /* 0x000000ffff187210 */ /* 0x000fe20000ffe4ff */
[----:B------:R-:W-:Y:S01]  /*1ba0*/  STG.E.128 desc[UR20][R2.64], R4 ;  /* 0x0000000402007986 */ /* 0x000fe2000c101d14 */
[----:B------:R-:W-:Y:S02]  /*1bb0*/  LEA R20, P0, R21, UR6, 0x2 ;  /* 0x0000000615147c11 */ /* 0x000fe4000f8010ff */
[----:B------:R-:W-:-:S02]  /*1bc0*/  IADD3 R0, P3, PT, R0, UR13, RZ ;  /* 0x0000000d00007c10 */ /* 0x000fc4000ff7e0ff */
[----:B------:R-:W-:Y:S02]  /*1bd0*/  IADD3.X R26, PT, PT, RZ, RZ, RZ, P2, !PT ;  /* 0x000000ffff1a7210 */ /* 0x000fe400017fe4ff */
[----:B------:R-:W-:Y:S02]  /*1be0*/  LEA R22, P1, R23, UR6, 0x2 ;  /* 0x0000000617167c11 */ /* 0x000fe4000f8210ff */
[----:B------:R-:W-:Y:S02]  /*1bf0*/  LEA.HI.X R21, R21, UR7, R24, 0x2, P0 ;  /* 0x0000000715157c11 */ /* 0x000fe400080f1418 */
[----:B------:R-:W-:Y:S02]  /*1c00*/  IADD3.X R25, PT, PT, RZ, RZ, RZ, P3, !PT ;  /* 0x000000ffff197210 */ /* 0x000fe40001ffe4ff */
[----:B------:R-:W-:Y:S01]  /*1c10*/  LEA R24, P0, R0, UR6, 0x2 ;  /* 0x0000000600187c11 */ /* 0x000fe2000f8010ff */
[----:B------:R-:W-:Y:S01]  /*1c20*/  STG.E.128 desc[UR20][R20.64], R8 ;  /* 0x0000000814007986 */ /* 0x000fe2000c101d14 */
[----:B------:R-:W-:-:S02]  /*1c30*/  LEA.HI.X R23, R23, UR7, R26, 0x2, P1 ;  /* 0x0000000717177c11 */ /* 0x000fc400088f141a */
[----:B------:R-:W-:-:S03]  /*1c40*/  LEA.HI.X R25, R0, UR7, R25, 0x2, P0 ;  /* 0x0000000700197c11 */ /* 0x000fc600080f1419 */
[----:B------:R-:W-:Y:S04]  /*1c50*/  STG.E.128 desc[UR20][R22.64], R12 ;  /* 0x0000000c16007986 */ /* 0x000fe8000c101d14 */
[----:B------:R-:W-:Y:S01]  /*1c60*/  STG.E.128 desc[UR20][R24.64], R16 ;  /* 0x0000001018007986 */ /* 0x000fe2000c101d14 */
[----:B------:R-:W-:Y:S06]  /*1c70*/  BAR.SYNC.DEFER_BLOCKING 0x0 ;  /* 0x0000000000007b1d */ /* 0x000fec0000010000 */
[----:B------:R-:W-:Y:S05]  /*1c80*/  EXIT ;  /* 0x000000000000794d */ /* 0x000fea0003800000 */
.L_x_107:
        /* <DEDUP_REMOVED lines=15> */
.L_x_110:


//--------------------- .nv.shared._Z15bwd_dq_chunk64xILi64ELi64ELi16ELi4ELi4EEviiiPfS0_S0_S0_S0_S0_ --------------------------
	.section	.nv.shared._Z15bwd_dq_chunk64xILi64ELi64ELi16ELi4ELi4EEviiiPfS0_S0_S0_S0_S0_,"aw",@nobits
	.sectionflags	@""
	.align	4
.nv.shared._Z15bwd_dq_chunk64xILi64ELi64ELi16ELi4ELi4EEviiiPfS0_S0_S0_S0_S0_:
	.zero		13312


//--------------------- .nv.shared.reserved.0     --------------------------
	.section	.nv.shared.reserved.0,"aw",@nobits
	.weak		__nv_reservedSMEM_offset_0_alias
	.size		__nv_reservedSMEM_offset_0_alias, 0, 64
	.other		__nv_reservedSMEM_offset_0_alias,@"STO_CUDA_RESERVED_SHARED STV_DEFAULT"
__nv_reservedSMEM_offset_0_alias:
	.zero		0
	.zero		64


//--------------------- .nv.shared._Z15bwd_dv_chunk64xILi64ELi64ELi16ELi4ELi4EEviiiPfS0_S0_S0_S0_S0_ --------------------------
	.section	.nv.shared._Z15bwd_dv_chunk64xILi64ELi64ELi16ELi4ELi4EEviiiPfS0_S0_S0_S0_S0_,"aw",@nobits
	.sectionflags	@""
	.align	4
.nv.shared._Z15bwd_dv_chunk64xILi64ELi64ELi16ELi4ELi4EEviiiPfS0_S0_S0_S0_S0_:
	.zero		13312


//--------------------- .nv.shared._Z17fwd_attn_chunk64xILi64ELi64ELi16ELi4ELi4EEviiiPfS0_S0_S0_ --------------------------
	.section	.nv.shared._Z17fwd_attn_chunk64xILi64ELi64ELi16ELi4ELi4EEviiiPfS0_S0_S0_,"aw",@nobits
	.sectionflags	@""
	.align	4
.nv.shared._Z17fwd_attn_chunk64xILi64ELi64ELi16ELi4ELi4EEviiiPfS0_S0_S0_:
	.zero		17408


//--------------------- .nv.constant0._Z15bwd_dq_chunk64xILi64ELi64ELi16ELi4ELi4EEviiiPfS0_S0_S0_S0_S0_ --------------------------
	.section	.nv.constant0._Z15bwd_dq_chunk64xILi64ELi64ELi16ELi4ELi4EEviiiPfS0_S0_S0_S0_S0_,"a",@progbits
	.sectionflags	@""
	.align	4
.nv.constant0._Z15bwd_dq_chunk64xILi64ELi64ELi16ELi4ELi4EEviiiPfS0_S0_S0_S0_S0_:
	.zero		960


//--------------------- .nv.constant0._Z15bwd_dv_chunk64xILi64ELi64ELi16ELi4ELi4EEviiiPfS0_S0_S0_S0_S0_ --------------------------
	.section	.nv.constant0._Z15bwd_dv_chunk64xILi64ELi64ELi16ELi4ELi4EEviiiPfS0_S0_S0_S0_S0_,"a",@progbits
	.sectionflags	@""
	.align	4
.nv.constant0._Z15bwd_dv_chunk64xILi64ELi64ELi16ELi4ELi4EEviiiPfS0_S0_S0_S0_S0_:
	.zero		960


//--------------------- .nv.constant0._Z17fwd_attn_chunk64xILi64ELi64ELi16ELi4ELi4EEviiiPfS0_S0_S0_ --------------------------
	.section	.nv.constant0._Z17fwd_attn_chunk64xILi64ELi64ELi16ELi4ELi4EEviiiPfS0_S0_S0_,"a",@progbits
	.sectionflags	@""
	.align	4
.nv.constant0._Z17fwd_attn_chunk64xILi64ELi64ELi16ELi4ELi4EEviiiPfS0_S0_S0_:
	.zero		944


//--------------------- SYMBOLS --------------------------

	.type		.nv.reservedSmem.offset0,@object
	.size		.nv.reservedSmem.offset0,0x4
	.type		.nv.reservedSmem.cap,@object
	.size		.nv.reservedSmem.cap,0x4
